def matmul_kernel(
    a_ptr,
    b_ptr,
    c_ptr,
    M,
    N,
    K,
    stride_am,
    stride_ak,
    stride_bk,
    stride_bn,
    stride_cm,
    stride_cn,
    BLOCK_M: tl.constexpr,
    BLOCK_N: tl.constexpr,
    BLOCK_K: tl.constexpr,
    GROUP_M: tl.constexpr,
):
    pid = tl.program_id(axis=0)
    num_pid_m = tl.cdiv(M, BLOCK_M)
    num_pid_n = tl.cdiv(N, BLOCK_N)
    num_pid_in_group = GROUP_M * num_pid_n
    group_id = pid // num_pid_in_group
    first_pid_m = group_id * GROUP_M
    group_size_m = min(num_pid_m - first_pid_m, GROUP_M)
    pid_m = first_pid_m + ((pid % num_pid_in_group) % group_size_m)
    pid_n = (pid % num_pid_in_group) // group_size_m

    offs_am = (pid_m * BLOCK_M + tl.arange(0, BLOCK_M)) % M
    offs_bn = (pid_n * BLOCK_N + tl.arange(0, BLOCK_N)) % N
    offs_k = tl.arange(0, BLOCK_K)
    a_ptrs = a_ptr + offs_am[:, None] * stride_am + offs_k[None, :] * stride_ak
    b_ptrs = b_ptr + offs_k[:, None] * stride_bk + offs_bn[None, :] * stride_bn

    acc = tl.zeros((BLOCK_M, BLOCK_N), dtype=tl.float32)
    for kk in range(0, tl.cdiv(K, BLOCK_K)):
        a = tl.load(a_ptrs, mask=offs_k[None, :] < K - kk * BLOCK_K, other=0.0)
        b = tl.load(b_ptrs, mask=offs_k[:, None] < K - kk * BLOCK_K, other=0.0)
        acc = tl.dot(a, b, acc)
        a_ptrs += BLOCK_K * stride_ak
        b_ptrs += BLOCK_K * stride_bk

    c = acc.to(c_ptr.dtype.element_ty)
    offs_cm = pid_m * BLOCK_M + tl.arange(0, BLOCK_M)
    offs_cn = pid_n * BLOCK_N + tl.arange(0, BLOCK_N)
    c_ptrs = c_ptr + offs_cm[:, None] * stride_cm + offs_cn[None, :] * stride_cn
    mask = (offs_cm[:, None] < M) & (offs_cn[None, :] < N)
    tl.store(c_ptrs, c, mask=mask)

# config = {"BLOCK_K": 32, "BLOCK_M": 128, "BLOCK_N": 16, "GROUP_M": 8, "arch": "sm_100", "dtype": "fp8e4m3", "num_ctas": 1, "num_stages": 2, "num_warps": 2}
# arch = sm_100


// ===== COMPILED SASS (sm_100a) =====

	.target	sm_100a

	.elftype	@"ET_EXEC"


//--------------------- .note.nv.tkinfo           --------------------------
	.section	.note.nv.tkinfo,"",@"SHT_NOTE"
	.sectionflags	@"SHF_NOTE_NV_TKINFO"
	.tkinfo
        /*0018*/ 	.word	0x00000081
        /*0030*/ 	.string	""
        /*0030*/ 	.string	"ptxas-blackwell"
        /*0030*/ 	.string	"Cuda compilation tools, release 12.9, V12.9.86"
        /*0030*/ 	.string	"Build cuda_12.9.r12.9/compiler.36037853_0"
        /*0030*/ 	.string	"-v  -suppress-debug-info  -lineinfo  -arch sm_100a "



//--------------------- .note.nv.cuver            --------------------------
	.section	.note.nv.cuver,"",@"SHT_NOTE"
	.sectionflags	@"SHF_NOTE_NV_CUVER"
        /*0018*/ 	.short	0x0001
        /*001a*/ 	.short	0x0064
        /*001c*/ 	.short	0x0001
        /*001e*/ 	.short	0x0000
        /*0020*/ 	.short	0x0001
        /*0022*/ 	.short	0x0000


//--------------------- .nv.info                  --------------------------
	.section	.nv.info,"",@"SHT_CUDA_INFO"
	.align	4


	//----- nvinfo : EIATTR_REGCOUNT
	.align		4
        /*0000*/ 	.byte	0x04, 0x2f
        /*0002*/ 	.short	(.L_1 - .L_0)
	.align		4
.L_0:
        /*0004*/ 	.word	index@(matmul_kernel)
        /*0008*/ 	.word	0x000000fe


	//----- nvinfo : EIATTR_FRAME_SIZE
	.align		4
.L_1:
        /*000c*/ 	.byte	0x04, 0x11
        /*000e*/ 	.short	(.L_3 - .L_2)
	.align		4
.L_2:
        /*0010*/ 	.word	index@(matmul_kernel)
        /*0014*/ 	.word	0x00000000


	//----- nvinfo : EIATTR_MIN_STACK_SIZE
	.align		4
.L_3:
        /*0018*/ 	.byte	0x04, 0x12
        /*001a*/ 	.short	(.L_5 - .L_4)
	.align		4
.L_4:
        /*001c*/ 	.word	index@(matmul_kernel)
        /*0020*/ 	.word	0x00000000
.L_5:


//--------------------- .nv.info.matmul_kernel    --------------------------
	.section	.nv.info.matmul_kernel,"",@"SHT_CUDA_INFO"
	.sectionflags	@""
	.align	4


	//----- nvinfo : EIATTR_CUDA_API_VERSION
	.align		4
        /*0000*/ 	.byte	0x04, 0x37
        /*0002*/ 	.short	(.L_7 - .L_6)
.L_6:
        /*0004*/ 	.word	0x00000081


	//----- nvinfo : EIATTR_KPARAM_INFO
	.align		4
.L_7:
        /*0008*/ 	.byte	0x04, 0x17
        /*000a*/ 	.short	(.L_9 - .L_8)
.L_8:
        /*000c*/ 	.word	0x00000000
        /*0010*/ 	.short	0x000d
        /*0012*/ 	.short	0x0048
        /*0014*/ 	.byte	0x00, 0xf4, 0x21, 0x00


	//----- nvinfo : EIATTR_KPARAM_INFO
	.align		4
.L_9:
        /*0018*/ 	.byte	0x04, 0x17
        /*001a*/ 	.short	(.L_11 - .L_10)
.L_10:
        /*001c*/ 	.word	0x00000000
        /*0020*/ 	.short	0x000c
        /*0022*/ 	.short	0x0040
        /*0024*/ 	.byte	0x00, 0xf4, 0x21, 0x00


	//----- nvinfo : EIATTR_KPARAM_INFO
	.align		4
.L_11:
        /*0028*/ 	.byte	0x04, 0x17
        /*002a*/ 	.short	(.L_13 - .L_12)
.L_12:
        /*002c*/ 	.word	0x00000000
        /*0030*/ 	.short	0x000b
        /*0032*/ 	.short	0x0038
        /*0034*/ 	.byte	0x00, 0xf0, 0x11, 0x00


	//----- nvinfo : EIATTR_KPARAM_INFO
	.align		4
.L_13:
        /*0038*/ 	.byte	0x04, 0x17
        /*003a*/ 	.short	(.L_15 - .L_14)
.L_14:
        /*003c*/ 	.word	0x00000000
        /*0040*/ 	.short	0x000a
        /*0042*/ 	.short	0x0034
        /*0044*/ 	.byte	0x00, 0xf0, 0x11, 0x00


	//----- nvinfo : EIATTR_KPARAM_INFO
	.align		4
.L_15:
        /*0048*/ 	.byte	0x04, 0x17
        /*004a*/ 	.short	(.L_17 - .L_16)
.L_16:
        /*004c*/ 	.word	0x00000000
        /*0050*/ 	.short	0x0009
        /*0052*/ 	.short	0x0030
        /*0054*/ 	.byte	0x00, 0xf0, 0x11, 0x00


	//----- nvinfo : EIATTR_KPARAM_INFO
	.align		4
.L_17:
        /*0058*/ 	.byte	0x04, 0x17
        /*005a*/ 	.short	(.L_19 - .L_18)
.L_18:
        /*005c*/ 	.word	0x00000000
        /*0060*/ 	.short	0x0008
        /*0062*/ 	.short	0x002c
        /*0064*/ 	.byte	0x00, 0xf0, 0x11, 0x00


	//----- nvinfo : EIATTR_KPARAM_INFO
	.align		4
.L_19:
        /*0068*/ 	.byte	0x04, 0x17
        /*006a*/ 	.short	(.L_21 - .L_20)
.L_20:
        /*006c*/ 	.word	0x00000000
        /*0070*/ 	.short	0x0007
        /*0072*/ 	.short	0x0028
        /*0074*/ 	.byte	0x00, 0xf0, 0x11, 0x00


	//----- nvinfo : EIATTR_KPARAM_INFO
	.align		4
.L_21:
        /*0078*/ 	.byte	0x04, 0x17
        /*007a*/ 	.short	(.L_23 - .L_22)
.L_22:
        /*007c*/ 	.word	0x00000000
        /*0080*/ 	.short	0x0006
        /*0082*/ 	.short	0x0024
        /*0084*/ 	.byte	0x00, 0xf0, 0x11, 0x00


	//----- nvinfo : EIATTR_KPARAM_INFO
	.align		4
.L_23:
        /*0088*/ 	.byte	0x04, 0x17
        /*008a*/ 	.short	(.L_25 - .L_24)
.L_24:
        /*008c*/ 	.word	0x00000000
        /*0090*/ 	.short	0x0005
        /*0092*/ 	.short	0x0020
        /*0094*/ 	.byte	0x00, 0xf0, 0x11, 0x00


	//----- nvinfo : EIATTR_KPARAM_INFO
	.align		4
.L_25:
        /*0098*/ 	.byte	0x04, 0x17
        /*009a*/ 	.short	(.L_27 - .L_26)
.L_26:
        /*009c*/ 	.word	0x00000000
        /*00a0*/ 	.short	0x0004
        /*00a2*/ 	.short	0x001c
        /*00a4*/ 	.byte	0x00, 0xf0, 0x11, 0x00


	//----- nvinfo : EIATTR_KPARAM_INFO
	.align		4
.L_27:
        /*00a8*/ 	.byte	0x04, 0x17
        /*00aa*/ 	.short	(.L_29 - .L_28)
.L_28:
        /*00ac*/ 	.word	0x00000000
        /*00b0*/ 	.short	0x0003
        /*00b2*/ 	.short	0x0018
        /*00b4*/ 	.byte	0x00, 0xf0, 0x11, 0x00


	//----- nvinfo : EIATTR_KPARAM_INFO
	.align		4
.L_29:
        /*00b8*/ 	.byte	0x04, 0x17
        /*00ba*/ 	.short	(.L_31 - .L_30)
.L_30:
        /*00bc*/ 	.word	0x00000000
        /*00c0*/ 	.short	0x0002
        /*00c2*/ 	.short	0x0010
        /*00c4*/ 	.byte	0x00, 0xf4, 0x21, 0x00


	//----- nvinfo : EIATTR_KPARAM_INFO
	.align		4
.L_31:
        /*00c8*/ 	.byte	0x04, 0x17
        /*00ca*/ 	.short	(.L_33 - .L_32)
.L_32:
        /*00cc*/ 	.word	0x00000000
        /*00d0*/ 	.short	0x0001
        /*00d2*/ 	.short	0x0008
        /*00d4*/ 	.byte	0x00, 0xf4, 0x21, 0x00


	//----- nvinfo : EIATTR_KPARAM_INFO
	.align		4
.L_33:
        /*00d8*/ 	.byte	0x04, 0x17
        /*00da*/ 	.short	(.L_35 - .L_34)
.L_34:
        /*00dc*/ 	.word	0x00000000
        /*00e0*/ 	.short	0x0000
        /*00e2*/ 	.short	0x0000
        /*00e4*/ 	.byte	0x00, 0xf4, 0x21, 0x00


	//----- nvinfo : EIATTR_SPARSE_MMA_MASK
	.align		4
.L_35:
        /*00e8*/ 	.byte	0x03, 0x50
        /*00ea*/ 	.short	0x0000


	//----- nvinfo : EIATTR_MAXREG_COUNT
	.align		4
        /*00ec*/ 	.byte	0x03, 0x1b
        /*00ee*/ 	.short	0x00ff


	//----- nvinfo : EIATTR_NUM_BARRIERS
	.align		4
        /*00f0*/ 	.byte	0x02, 0x4c
        /*00f2*/ 	.byte	0x01
	.zero		1


	//----- nvinfo : EIATTR_VRC_CTA_INIT_COUNT
	.align		4
        /*00f4*/ 	.byte	0x02, 0x4a
	.zero		1
	.zero		1


	//----- nvinfo : EIATTR_EXIT_INSTR_OFFSETS
	.align		4
        /*00f8*/ 	.byte	0x04, 0x1c
        /*00fa*/ 	.short	(.L_37 - .L_36)


	//   ....[0]....
.L_36:
        /*00fc*/ 	.word	0x00005b50


	//   ....[1]....
        /*0100*/ 	.word	0x00005b70


	//----- nvinfo : EIATTR_REQNTID
	.align		4
.L_37:
        /*0104*/ 	.byte	0x04, 0x10
        /*0106*/ 	.short	(.L_39 - .L_38)
.L_38:
        /*0108*/ 	.word	0x00000040
        /*010c*/ 	.word	0x00000001
        /*0110*/ 	.word	0x00000001


	//----- nvinfo : EIATTR_CBANK_PARAM_SIZE
	.align		4
.L_39:
        /*0114*/ 	.byte	0x03, 0x19
        /*0116*/ 	.short	0x0050


	//----- nvinfo : EIATTR_PARAM_CBANK
	.align		4
        /*0118*/ 	.byte	0x04, 0x0a
        /*011a*/ 	.short	(.L_41 - .L_40)
	.align		4
.L_40:
        /*011c*/ 	.word	index@(.nv.constant0.matmul_kernel)
        /*0120*/ 	.short	0x0380
        /*0122*/ 	.short	0x0050


	//----- nvinfo : EIATTR_SW_WAR
	.align		4
.L_41:
        /*0124*/ 	.byte	0x04, 0x36
        /*0126*/ 	.short	(.L_43 - .L_42)
.L_42:
        /*0128*/ 	.word	0x00000008
.L_43:


//--------------------- .nv.compat                --------------------------
	.section	.nv.compat,"",@"SHT_CUDA_COMPAT_INFO"
	.align	4
        /*0000*/ 	.byte	0x02, 0x02, 0x02, 0x00, 0x02, 0x05, 0x05, 0x00, 0x02, 0x03, 0x00, 0x00, 0x02, 0x06, 0x01, 0x00


//--------------------- .nv.callgraph             --------------------------
	.section	.nv.callgraph,"",@"SHT_CUDA_CALLGRAPH"
	.align	4
	.sectionentsize	8
	.align		4
        /*0000*/ 	.word	0x00000000
	.align		4
        /*0004*/ 	.word	0xffffffff
	.align		4
        /*0008*/ 	.word	0x00000000
	.align		4
        /*000c*/ 	.word	0xfffffffe
	.align		4
        /*0010*/ 	.word	0x00000000
	.align		4
        /*0014*/ 	.word	0xfffffffd
	.align		4
        /*0018*/ 	.word	0x00000000
	.align		4
        /*001c*/ 	.word	0xfffffffc


//--------------------- .text.matmul_kernel       --------------------------
	.section	.text.matmul_kernel,"ax",@progbits
	.align	128
        .global         matmul_kernel
        .type           matmul_kernel,@function
        .size           matmul_kernel,(.L_x_4 - matmul_kernel)
        .other          matmul_kernel,@"STO_CUDA_ENTRY STV_DEFAULT"
matmul_kernel:
.text.matmul_kernel:
[----:B------:R-:W0:Y:S08]  /*0000*/  LDC R1, c[0x0][0x37c] ;  /* 0x0000df00ff017b82 */ /* 0x000e300000000800 */
[----:B------:R-:W1:Y:S01]  /*0010*/  LDC.64 R6, c[0x0][0x398] ;  /* 0x0000e600ff067b82 */ /* 0x000e620000000a00 */
[----:B------:R-:W2:Y:S01]  /*0020*/  S2R R5, SR_CTAID.X ;  /* 0x0000000000057919 */ /* 0x000ea20000002500 */
[----:B------:R-:W3:Y:S01]  /*0030*/  LDCU UR5, c[0x0][0x3a0] ;  /* 0x00007400ff0577ac */ /* 0x000ee20008000800 */
[----:B------:R-:W4:Y:S01]  /*0040*/  S2R R21, SR_TID.X ;  /* 0x0000000000157919 */ /* 0x000f220000002100 */
[----:B------:R-:W5:Y:S04]  /*0050*/  LDCU UR7, c[0x0][0x3a0] ;  /* 0x00007400ff0777ac */ /* 0x000f680008000800 */
[----:B------:R-:W0:Y:S01]  /*0060*/  S2UR UR6, SR_CgaCtaId ;  /* 0x00000000000679c3 */ /* 0x000e220000008800 */
[----:B------:R-:W-:Y:S01]  /*0070*/  UMOV UR4, 0x400 ;  /* 0x0000040000047882 */ /* 0x000fe20000000000 */
[----:B------:R-:W0:Y:S01]  /*0080*/  LDCU.64 UR8, c[0x0][0x358] ;  /* 0x00006b00ff0877ac */ /* 0x000e220008000a00 */
[----:B---3--:R-:W-:Y:S01]  /*0090*/  UIADD3 UR5, UPT, UPT, UR5, 0x1f, URZ ;  /* 0x0000001f05057890 */ /* 0x008fe2000fffe0ff */
[----:B-1----:R-:W-:-:S03]  /*00a0*/  VIADD R0, R7, 0xf ;  /* 0x0000000f07007836 */ /* 0x002fc60000000000 */
[----:B------:R-:W-:Y:S01]  /*00b0*/  UISETP.GT.AND UP0, UPT, UR5, 0x1f, UPT ;  /* 0x0000001f0500788c */ /* 0x000fe2000bf04270 */
[----:B-----5:R-:W-:Y:S01]  /*00c0*/  IMAD.U32 R14, RZ, RZ, UR7 ;  /* 0x00000007ff0e7e24 */ /* 0x020fe2000f8e00ff */
[----:B------:R-:W-:Y:S01]  /*00d0*/  SHF.R.S32.HI R3, RZ, 0x1f, R0 ;  /* 0x0000001fff037819 */ /* 0x000fe20000011400 */
[----:B0-----:R-:W-:-:S03]  /*00e0*/  ULEA UR4, UR6, UR4, 0x18 ;  /* 0x0000000406047291 */ /* 0x001fc6000f8ec0ff */
[----:B------:R-:W-:Y:S02]  /*00f0*/  LEA.HI R3, R3, R0, RZ, 0x4 ;  /* 0x0000000003037211 */ /* 0x000fe400078f20ff */
[----:B--2---:R-:W-:Y:S02]  /*0100*/  IABS R10, R5 ;  /* 0x00000005000a7213 */ /* 0x004fe40000000000 */
[----:B------:R-:W-:-:S05]  /*0110*/  SHF.R.S32.HI R3, RZ, 0x4, R3 ;  /* 0x00000004ff037819 */ /* 0x000fca0000011403 */
[----:B------:R-:W-:-:S05]  /*0120*/  IMAD.SHL.U32 R4, R3, 0x8, RZ ;  /* 0x0000000803047824 */ /* 0x000fca00078e00ff */
[-C--:B------:R-:W-:Y:S02]  /*0130*/  IABS R9, R4.reuse ;  /* 0x0000000400097213 */ /* 0x080fe40000000000 */
[----:B------:R-:W-:Y:S02]  /*0140*/  IABS R12, R4 ;  /* 0x00000004000c7213 */ /* 0x000fe40000000000 */
[----:B------:R-:W0:Y:S08]  /*0150*/  I2F.RP R0, R9 ;  /* 0x0000000900007306 */ /* 0x000e300000209400 */
[----:B0-----:R-:W0:Y:S02]  /*0160*/  MUFU.RCP R0, R0 ;  /* 0x0000000000007308 */ /* 0x001e240000001000 */
[----:B0-----:R-:W-:-:S02]  /*0170*/  VIADD R2, R0, 0xffffffe ;  /* 0x0ffffffe00027836 */ /* 0x001fc40000000000 */
[----:B------:R-:W-:-:S04]  /*0180*/  IMAD.MOV R0, RZ, RZ, -R12 ;  /* 0x000000ffff007224 */ /* 0x000fc800078e0a0c */
[----:B------:R0:W1:Y:S02]  /*0190*/  F2I.FTZ.U32.TRUNC.NTZ R3, R2 ;  /* 0x0000000200037305 */ /* 0x000064000021f000 */
[----:B0-----:R-:W-:Y:S02]  /*01a0*/  IMAD.MOV.U32 R2, RZ, RZ, RZ ;  /* 0x000000ffff027224 */ /* 0x001fe400078e00ff */
[----:B-1----:R-:W-:-:S04]  /*01b0*/  IMAD.MOV R8, RZ, RZ, -R3 ;  /* 0x000000ffff087224 */ /* 0x002fc800078e0a03 */
[----:B------:R-:W-:Y:S02]  /*01c0*/  IMAD R11, R8, R9, RZ ;  /* 0x00000009080b7224 */ /* 0x000fe400078e02ff */
[----:B------:R-:W-:Y:S02]  /*01d0*/  IMAD.MOV.U32 R8, RZ, RZ, R10 ;  /* 0x000000ffff087224 */ /* 0x000fe400078e000a */
[----:B------:R-:W-:-:S06]  /*01e0*/  IMAD.HI.U32 R3, R3, R11, R2 ;  /* 0x0000000b03037227 */ /* 0x000fcc00078e0002 */
[----:B------:R-:W-:-:S04]  /*01f0*/  IMAD.HI.U32 R3, R3, R8, RZ ;  /* 0x0000000803037227 */ /* 0x000fc800078e00ff */
[----:B------:R-:W-:-:S05]  /*0200*/  IMAD R0, R3, R0, R8 ;  /* 0x0000000003007224 */ /* 0x000fca00078e0208 */
[----:B------:R-:W-:-:S13]  /*0210*/  ISETP.GT.U32.AND P1, PT, R9, R0, PT ;  /* 0x000000000900720c */ /* 0x000fda0003f24070 */
[----:B------:R-:W-:Y:S02]  /*0220*/  @!P1 IMAD.IADD R0, R0, 0x1, -R9 ;  /* 0x0000000100009824 */ /* 0x000fe400078e0a09 */
[----:B------:R-:W-:Y:S01]  /*0230*/  @!P1 VIADD R3, R3, 0x1 ;  /* 0x0000000103039836 */ /* 0x000fe20000000000 */
[----:B------:R-:W-:Y:S02]  /*0240*/  ISETP.NE.AND P1, PT, R4, RZ, PT ;  /* 0x000000ff0400720c */ /* 0x000fe40003f25270 */
[----:B------:R-:W-:Y:S02]  /*0250*/  ISETP.GE.U32.AND P0, PT, R0, R9, PT ;  /* 0x000000090000720c */ /* 0x000fe40003f06070 */
[----:B------:R-:W-:-:S04]  /*0260*/  LOP3.LUT R0, R5, R4, RZ, 0x3c, !PT ;  /* 0x0000000405007212 */ /* 0x000fc800078e3cff */
[----:B------:R-:W-:Y:S01]  /*0270*/  ISETP.GE.AND P2, PT, R0, RZ, PT ;  /* 0x000000ff0000720c */ /* 0x000fe20003f46270 */
[----:B------:R-:W-:-:S06]  /*0280*/  VIADD R0, R6, 0x7f ;  /* 0x0000007f06007836 */ /* 0x000fcc0000000000 */
[----:B------:R-:W-:-:S04]  /*0290*/  @P0 VIADD R3, R3, 0x1 ;  /* 0x0000000103030836 */ /* 0x000fc80000000000 */
[----:B------:R-:W-:Y:S01]  /*02a0*/  IMAD.MOV.U32 R2, RZ, RZ, R3 ;  /* 0x000000ffff027224 */ /* 0x000fe200078e0003 */
[----:B------:R-:W-:-:S03]  /*02b0*/  SHF.R.S32.HI R3, RZ, 0x1f, R0 ;  /* 0x0000001fff037819 */ /* 0x000fc60000011400 */
[----:B------:R-:W-:Y:S01]  /*02c0*/  @!P2 IMAD.MOV R2, RZ, RZ, -R2 ;  /* 0x000000ffff02a224 */ /* 0x000fe200078e0a02 */
[----:B------:R-:W-:Y:S02]  /*02d0*/  @!P1 LOP3.LUT R2, RZ, R4, RZ, 0x33, !PT ;  /* 0x00000004ff029212 */ /* 0x000fe400078e33ff */
[----:B------:R-:W-:-:S03]  /*02e0*/  LEA.HI R3, R3, R0, RZ, 0x7 ;  /* 0x0000000003037211 */ /* 0x000fc600078f38ff */
[----:B------:R-:W-:Y:S02]  /*02f0*/  IMAD.SHL.U32 R8, R2, 0x8, RZ ;  /* 0x0000000802087824 */ /* 0x000fe400078e00ff */
[----:B------:R-:W-:-:S03]  /*0300*/  IMAD.MOV R2, RZ, RZ, -R2 ;  /* 0x000000ffff027224 */ /* 0x000fc600078e0a02 */
[----:B------:R-:W-:Y:S01]  /*0310*/  LEA.HI.SX32 R3, R3, -R8, 0x19 ;  /* 0x8000000803037211 */ /* 0x000fe200078fcaff */
[----:B------:R-:W-:-:S03]  /*0320*/  IMAD R10, R4, R2, R5 ;  /* 0x00000002040a7224 */ /* 0x000fc600078e0205 */
[----:B------:R-:W-:-:S04]  /*0330*/  VIMNMX R13, PT, PT, R3, 0x8, PT ;  /* 0x00000008030d7848 */ /* 0x000fc80003fe0100 */
[-C--:B------:R-:W-:Y:S02]  /*0340*/  IABS R9, R13.reuse ;  /* 0x0000000d00097213 */ /* 0x080fe40000000000 */
[----:B------:R-:W-:Y:S02]  /*0350*/  IABS R4, R13 ;  /* 0x0000000d00047213 */ /* 0x000fe40000000000 */
[----:B------:R-:W0:Y:S08]  /*0360*/  I2F.RP R0, R9 ;  /* 0x0000000900007306 */ /* 0x000e300000209400 */
[----:B0-----:R-:W0:Y:S02]  /*0370*/  MUFU.RCP R0, R0 ;  /* 0x0000000000007308 */ /* 0x001e240000001000 */
[----:B0-----:R-:W-:-:S02]  /*0380*/  VIADD R3, R0, 0xffffffe ;  /* 0x0ffffffe00037836 */ /* 0x001fc40000000000 */
[----:B------:R-:W-:-:S04]  /*0390*/  IMAD.MOV R0, RZ, RZ, -R4 ;  /* 0x000000ffff007224 */ /* 0x000fc800078e0a04 */
[----:B------:R-:W0:Y:S02]  /*03a0*/  F2I.FTZ.U32.TRUNC.NTZ R3, R3 ;  /* 0x0000000300037305 */ /* 0x000e24000021f000 */
[----:B0-----:R-:W-:-:S04]  /*03b0*/  IMAD.MOV R11, RZ, RZ, -R3 ;  /* 0x000000ffff0b7224 */ /* 0x001fc800078e0a03 */
[----:B------:R-:W-:Y:S01]  /*03c0*/  IMAD.MOV.U32 R2, RZ, RZ, R11 ;  /* 0x000000ffff027224 */ /* 0x000fe200078e000b */
[----:B------:R-:W-:-:S03]  /*03d0*/  IABS R11, R10 ;  /* 0x0000000a000b7213 */ /* 0x000fc60000000000 */
[----:B------:R-:W-:Y:S02]  /*03e0*/  IMAD R5, R2, R9, RZ ;  /* 0x0000000902057224 */ /* 0x000fe400078e02ff */
[----:B------:R-:W-:-:S04]  /*03f0*/  IMAD.MOV.U32 R2, RZ, RZ, RZ ;  /* 0x000000ffff027224 */ /* 0x000fc800078e00ff */
        /* <DEDUP_REMOVED lines=9> */
[----:B------:R-:W-:-:S07]  /*0490*/  ISETP.GE.AND P2, PT, R0, RZ, PT ;  /* 0x000000ff0000720c */ /* 0x000fce0003f46270 */
[----:B------:R-:W-:-:S04]  /*04a0*/  @P0 VIADD R2, R2, 0x1 ;  /* 0x0000000102020836 */ /* 0x000fc80000000000 */
[----:B------:R-:W-:-:S04]  /*04b0*/  IMAD.MOV.U32 R4, RZ, RZ, R2 ;  /* 0x000000ffff047224 */ /* 0x000fc800078e0002 */
[----:B------:R-:W-:Y:S01]  /*04c0*/  @!P2 IMAD.MOV R4, RZ, RZ, -R4 ;  /* 0x000000ffff04a224 */ /* 0x000fe200078e0a04 */
[----:B------:R-:W-:-:S05]  /*04d0*/  @!P1 LOP3.LUT R4, RZ, R13, RZ, 0x33, !PT ;  /* 0x0000000dff049212 */ /* 0x000fca00078e33ff */
[----:B------:R-:W-:Y:S02]  /*04e0*/  IMAD.MOV R0, RZ, RZ, -R4 ;  /* 0x000000ffff007224 */ /* 0x000fe400078e0a04 */
[----:B------:R-:W-:Y:S02]  /*04f0*/  IMAD.SHL.U32 R4, R4, 0x10, RZ ;  /* 0x0000001004047824 */ /* 0x000fe400078e00ff */
[----:B------:R-:W-:-:S04]  /*0500*/  IMAD R0, R13, R0, R10 ;  /* 0x000000000d007224 */ /* 0x000fc800078e020a */
[----:B------:R-:W-:Y:S01]  /*0510*/  IMAD.IADD R3, R8, 0x1, R0 ;  /* 0x0000000108037824 */ /* 0x000fe200078e0200 */
[----:B----4-:R-:W-:-:S05]  /*0520*/  LOP3.LUT R0, R21, 0x3f, RZ, 0xc0, !PT ;  /* 0x0000003f15007812 */ /* 0x010fca00078ec0ff */
[----:B------:R-:W-:Y:S01]  /*0530*/  IMAD R2, R3, 0x80, R0 ;  /* 0x0000008003027824 */ /* 0x000fe200078e0200 */
[----:B------:R-:W-:-:S03]  /*0540*/  LOP3.LUT R3, R21, 0x20, RZ, 0xc0, !PT ;  /* 0x0000002015037812 */ /* 0x000fc600078ec0ff */
[----:B------:R-:W-:Y:S01]  /*0550*/  VIADD R5, R2, 0x40 ;  /* 0x0000004002057836 */ /* 0x000fe20000000000 */
[----:B------:R-:W-:Y:S06]  /*0560*/  BRA.U UP0, `(.L_x_0) ;  /* 0x0000000100487547 */ /* 0x000fec000b800000 */
[----:B------:R-:W-:Y:S01]  /*0570*/  IMAD.SHL.U32 R6, R21, 0x10, RZ ;  /* 0x0000001015067824 */ /* 0x000fe200078e00ff */
[----:B------:R-:W-:Y:S02]  /*0580*/  CS2R R80, SRZ ;  /* 0x0000000000507805 */ /* 0x000fe4000001ff00 */
[----:B------:R-:W-:Y:S02]  /*0590*/  CS2R R82, SRZ ;  /* 0x0000000000527805 */ /* 0x000fe4000001ff00 */
[----:B------:R-:W-:Y:S02]  /*05a0*/  CS2R R76, SRZ ;  /* 0x00000000004c7805 */ /* 0x000fe4000001ff00 */
[----:B------:R-:W-:Y:S02]  /*05b0*/  CS2R R78, SRZ ;  /* 0x00000000004e7805 */ /* 0x000fe4000001ff00 */
[----:B------:R-:W-:Y:S02]  /*05c0*/  CS2R R72, SRZ ;  /* 0x0000000000487805 */ /* 0x000fe4000001ff00 */
[----:B------:R-:W-:-:S02]  /*05d0*/  CS2R R74, SRZ ;  /* 0x00000000004a7805 */ /* 0x000fc4000001ff00 */
        /* <DEDUP_REMOVED lines=9> */
[----:B------:R-:W-:Y:S01]  /*0670*/  CS2R R54, SRZ ;  /* 0x0000000000367805 */ /* 0x000fe2000001ff00 */
[----:B------:R-:W-:Y:S06]  /*0680*/  BRA `(.L_x_1) ;  /* 0x0000003c00f07947 */ /* 0x000fec0003800000 */
.L_x_0:
[----:B------:R-:W-:Y:S01]  /*0690*/  IABS R22, R7 ;  /* 0x0000000700167213 */ /* 0x000fe20000000000 */
[----:B------:R-:W0:Y:S01]  /*06a0*/  LDCU UR34, c[0x0][0x3b0] ;  /* 0x00007600ff2277ac */ /* 0x000e220008000800 */
[----:B------:R-:W-:Y:S02]  /*06b0*/  IABS R24, R6 ;  /* 0x0000000600187213 */ /* 0x000fe40000000000 */
[----:B------:R-:W-:Y:S01]  /*06c0*/  CS2R R80, SRZ ;  /* 0x0000000000507805 */ /* 0x000fe2000001ff00 */
[----:B------:R-:W1:Y:S01]  /*06d0*/  I2F.RP R12, R22 ;  /* 0x00000016000c7306 */ /* 0x000e620000209400 */
[----:B------:R-:W-:Y:S01]  /*06e0*/  LEA.HI R26, R3, R4, RZ, 0x1b ;  /* 0x00000004031a7211 */ /* 0x000fe200078fd8ff */
[----:B------:R-:W2:Y:S01]  /*06f0*/  LDCU.64 UR12, c[0x0][0x388] ;  /* 0x00007100ff0c77ac */ /* 0x000ea20008000a00 */
[----:B------:R-:W-:Y:S02]  /*0700*/  IABS R27, R5 ;  /* 0x00000005001b7213 */ /* 0x000fe40000000000 */
[----:B------:R-:W-:-:S02]  /*0710*/  CS2R R82, SRZ ;  /* 0x0000000000527805 */ /* 0x000fc4000001ff00 */
[----:B------:R-:W-:Y:S01]  /*0720*/  IABS R29, R2 ;  /* 0x00000002001d7213 */ /* 0x000fe20000000000 */
[C---:B------:R-:W-:Y:S01]  /*0730*/  VIADD R13, R26.reuse, 0xc ;  /* 0x0000000c1a0d7836 */ /* 0x040fe20000000000 */
[----:B------:R-:W-:Y:S01]  /*0740*/  USHF.R.S32.HI UR6, URZ, 0x1f, UR5 ;  /* 0x0000001fff067899 */ /* 0x000fe20008011405 */
[----:B------:R-:W3:Y:S01]  /*0750*/  I2F.RP R15, R24 ;  /* 0x00000018000f7306 */ /* 0x000ee20000209400 */
[C---:B------:R-:W-:Y:S01]  /*0760*/  VIADD R30, R26.reuse, 0x8 ;  /* 0x000000081a1e7836 */ /* 0x040fe20000000000 */
[----:B------:R-:W4:Y:S01]  /*0770*/  LDCU UR18, c[0x0][0x3a8] ;  /* 0x00007500ff1277ac */ /* 0x000f220008000800 */
[C---:B------:R-:W-:Y:S01]  /*0780*/  VIADD R28, R26.reuse, 0xa ;  /* 0x0000000a1a1c7836 */ /* 0x040fe20000000000 */
[----:B------:R-:W-:Y:S01]  /*0790*/  LOP3.LUT R36, R21, 0x1f, RZ, 0xc0, !PT ;  /* 0x0000001f15247812 */ /* 0x000fe200078ec0ff */
[C---:B------:R-:W-:Y:S01]  /*07a0*/  VIADD R3, R26.reuse, 0xe ;  /* 0x0000000e1a037836 */ /* 0x040fe20000000000 */
[----:B------:R-:W-:Y:S01]  /*07b0*/  ULEA.HI UR5, UR6, UR5, URZ, 0x5 ;  /* 0x0000000506057291 */ /* 0x000fe2000f8f28ff */
[C---:B------:R-:W-:Y:S01]  /*07c0*/  VIADD R33, R26.reuse, 0x2 ;  /* 0x000000021a217836 */ /* 0x040fe20000000000 */
[----:B-1----:R-:W1:Y:S01]  /*07d0*/  MUFU.RCP R12, R12 ;  /* 0x0000000c000c7308 */ /* 0x002e620000001000 */
[C---:B------:R-:W-:Y:S01]  /*07e0*/  VIADD R31, R26.reuse, 0x6 ;  /* 0x000000061a1f7836 */ /* 0x040fe20000000000 */
[----:B------:R-:W5:Y:S01]  /*07f0*/  LDCU UR19, c[0x0][0x3a4] ;  /* 0x00007480ff1377ac */ /* 0x000f620008000800 */
[----:B------:R-:W-:Y:S01]  /*0800*/  VIADD R32, R26, 0x4 ;  /* 0x000000041a207836 */ /* 0x000fe20000000000 */
[----:B------:R-:W-:-:S02]  /*0810*/  IABS R16, R33 ;  /* 0x0000002100107213 */ /* 0x000fc40000000000 */
[----:B------:R-:W-:Y:S02]  /*0820*/  CS2R R76, SRZ ;  /* 0x00000000004c7805 */ /* 0x000fe4000001ff00 */
[----:B------:R-:W-:Y:S01]  /*0830*/  IABS R23, R31 ;  /* 0x0000001f00177213 */ /* 0x000fe20000000000 */
[----:B------:R-:W0:Y:S01]  /*0840*/  LDCU UR17, c[0x0][0x3ac] ;  /* 0x00007580ff1177ac */ /* 0x000e220008000800 */
[----:B---3--:R-:W3:Y:S01]  /*0850*/  MUFU.RCP R15, R15 ;  /* 0x0000000f000f7308 */ /* 0x008ee20000001000 */
[----:B------:R-:W-:Y:S02]  /*0860*/  IABS R25, R32 ;  /* 0x0000002000197213 */ /* 0x000fe40000000000 */
[----:B------:R-:W-:Y:S02]  /*0870*/  CS2R R78, SRZ ;  /* 0x00000000004e7805 */ /* 0x000fe4000001ff00 */
[----:B------:R-:W-:Y:S01]  /*0880*/  CS2R R72, SRZ ;  /* 0x0000000000487805 */ /* 0x000fe2000001ff00 */
[----:B----4-:R-:W-:Y:S01]  /*0890*/  UIMAD UR32, UR18, 0x1f, URZ ;  /* 0x0000001f122078a4 */ /* 0x010fe2000f8e02ff */
[----:B------:R-:W-:Y:S01]  /*08a0*/  CS2R R74, SRZ ;  /* 0x00000000004a7805 */ /* 0x000fe2000001ff00 */
[----:B------:R-:W-:Y:S01]  /*08b0*/  UIMAD UR31, UR18, 0x1e, URZ ;  /* 0x0000001e121f78a4 */ /* 0x000fe2000f8e02ff */
[----:B------:R-:W-:Y:S01]  /*08c0*/  CS2R R68, SRZ ;  /* 0x0000000000447805 */ /* 0x000fe2000001ff00 */
[----:B------:R-:W-:Y:S01]  /*08d0*/  USHF.R.S32.HI UR56, URZ, 0x1f, UR32 ;  /* 0x0000001fff387899 */ /* 0x000fe20008011420 */
[----:B-1----:R-:W-:Y:S01]  /*08e0*/  VIADD R8, R12, 0xffffffe ;  /* 0x0ffffffe0c087836 */ /* 0x002fe20000000000 */
[----:B------:R-:W-:Y:S01]  /*08f0*/  USHF.R.S32.HI UR53, URZ, 0x1f, UR31 ;  /* 0x0000001fff357899 */ /* 0x000fe2000801141f */
[----:B------:R-:W-:Y:S01]  /*0900*/  CS2R R70, SRZ ;  /* 0x0000000000467805 */ /* 0x000fe2000001ff00 */
[----:B------:R-:W-:Y:S01]  /*0910*/  UIMAD UR30, UR18, 0x1d, URZ ;  /* 0x0000001d121e78a4 */ /* 0x000fe2000f8e02ff */
[----:B------:R1:W4:Y:S01]  /*0920*/  F2I.FTZ.U32.TRUNC.NTZ R9, R8 ;  /* 0x0000000800097305 */ /* 0x000322000021f000 */
[----:B------:R-:W-:Y:S01]  /*0930*/  UIMAD UR29, UR18, 0x1c, URZ ;  /* 0x0000001c121d78a4 */ /* 0x000fe2000f8e02ff */
[----:B------:R-:W-:Y:S01]  /*0940*/  CS2R R64, SRZ ;  /* 0x0000000000407805 */ /* 0x000fe2000001ff00 */
[----:B------:R-:W-:Y:S01]  /*0950*/  UIMAD UR27, UR18, 0x1a, URZ ;  /* 0x0000001a121b78a4 */ /* 0x000fe2000f8e02ff */
[----:B---3--:R-:W-:Y:S01]  /*0960*/  VIADD R10, R15, 0xffffffe ;  /* 0x0ffffffe0f0a7836 */ /* 0x008fe20000000000 */
[----:B------:R-:W-:Y:S01]  /*0970*/  IABS R15, R3 ;  /* 0x00000003000f7213 */ /* 0x000fe20000000000 */
[----:B------:R-:W-:Y:S01]  /*0980*/  USHF.R.S32.HI UR49, URZ, 0x1f, UR30 ;  /* 0x0000001fff317899 */ /* 0x000fe2000801141e */
[----:B------:R-:W-:Y:S01]  /*0990*/  CS2R R66, SRZ ;  /* 0x0000000000427805 */ /* 0x000fe2000001ff00 */
[----:B------:R3:W0:Y:S01]  /*09a0*/  F2I.FTZ.U32.TRUNC.NTZ R11, R10 ;  /* 0x0000000a000b7305 */ /* 0x000622000021f000 */
[----:B-1----:R-:W-:Y:S01]  /*09b0*/  IMAD.MOV.U32 R8, RZ, RZ, RZ ;  /* 0x000000ffff087224 */ /* 0x002fe200078e00ff */
[----:B------:R-:W-:Y:S01]  /*09c0*/  USHF.R.S32.HI UR77, URZ, 0x1f, UR29 ;  /* 0x0000001fff4d7899 */ /* 0x000fe2000801141d */
[----:B------:R-:W-:Y:S01]  /*09d0*/  CS2R R60, SRZ ;  /* 0x00000000003c7805 */ /* 0x000fe2000001ff00 */
[----:B------:R-:W-:Y:S01]  /*09e0*/  UIMAD UR28, UR18, 0x1b, URZ ;  /* 0x0000001b121c78a4 */ /* 0x000fe2000f8e02ff */
[----:B------:R-:W-:Y:S01]  /*09f0*/  CS2R R62, SRZ ;  /* 0x00000000003e7805 */ /* 0x000fe2000001ff00 */
[----:B------:R-:W-:Y:S01]  /*0a00*/  UIMAD UR33, UR18, 0x18, URZ ;  /* 0x00000018122178a4 */ /* 0x000fe2000f8e02ff */
[----:B----4-:R-:W-:Y:S01]  /*0a10*/  IMAD.MOV R17, RZ, RZ, -R9 ;  /* 0x000000ffff117224 */ /* 0x010fe200078e0a09 */
[----:B------:R-:W-:Y:S01]  /*0a20*/  USHF.R.S32.HI UR75, URZ, 0x1f, UR27 ;  /* 0x0000001fff4b7899 */ /* 0x000fe2000801141b */
[----:B---3--:R-:W-:Y:S01]  /*0a30*/  IMAD.MOV.U32 R10, RZ, RZ, RZ ;  /* 0x000000ffff0a7224 */ /* 0x008fe200078e00ff */
[----:B------:R-:W-:Y:S01]  /*0a40*/  UIMAD UR26, UR18, 0x19, URZ ;  /* 0x00000019121a78a4 */ /* 0x000fe2000f8e02ff */
[----:B------:R-:W-:Y:S01]  /*0a50*/  IMAD R17, R17, R22, RZ ;  /* 0x0000001611117224 */ /* 0x000fe200078e02ff */
[----:B------:R-:W-:Y:S01]  /*0a60*/  UIMAD UR36, UR18, 0x17, URZ ;  /* 0x00000017122478a4 */ /* 0x000fe2000f8e02ff */
[----:B------:R-:W-:Y:S01]  /*0a70*/  CS2R R56, SRZ ;  /* 0x0000000000387805 */ /* 0x000fe2000001ff00 */
[----:B------:R-:W-:Y:S01]  /*0a80*/  USHF.R.S32.HI UR76, URZ, 0x1f, UR28 ;  /* 0x0000001fff4c7899 */ /* 0x000fe2000801141c */
[----:B0-----:R-:W-:Y:S01]  /*0a90*/  IMAD.MOV R19, RZ, RZ, -R11 ;  /* 0x000000ffff137224 */ /* 0x001fe200078e0a0b */
[----:B------:R-:W-:Y:S01]  /*0aa0*/  USHF.R.S32.HI UR73, URZ, 0x1f, UR33 ;  /* 0x0000001fff497899 */ /* 0x000fe20008011421 */
[----:B------:R-:W-:Y:S01]  /*0ab0*/  IMAD.HI.U32 R8, R9, R17, R8 ;  /* 0x0000001109087227 */ /* 0x000fe200078e0008 */
[----:B------:R-:W-:Y:S01]  /*0ac0*/  IABS R17, R13 ;  /* 0x0000000d00117213 */ /* 0x000fe20000000000 */
[----:B------:R-:W-:Y:S01]  /*0ad0*/  UIMAD UR44, UR18, 0x15, URZ ;  /* 0x00000015122c78a4 */ /* 0x000fe2000f8e02ff */
[----:B------:R-:W-:Y:S01]  /*0ae0*/  CS2R R58, SRZ ;  /* 0x00000000003a7805 */ /* 0x000fe2000001ff00 */
[----:B------:R-:W-:Y:S01]  /*0af0*/  IMAD R19, R19, R24, RZ ;  /* 0x0000001813137224 */ /* 0x000fe200078e02ff */
[----:B------:R-:W-:Y:S01]  /*0b00*/  USHF.R.S32.HI UR74, URZ, 0x1f, UR26 ;  /* 0x0000001fff4a7899 */ /* 0x000fe2000801141a */
[C---:B------:R-:W-:Y:S01]  /*0b10*/  IMAD.HI.U32 R9, R8.reuse, R15, RZ ;  /* 0x0000000f08097227 */ /* 0x040fe200078e00ff */
[----:B------:R-:W-:Y:S01]  /*0b20*/  USHF.R.S32.HI UR72, URZ, 0x1f, UR36 ;  /* 0x0000001fff487899 */ /* 0x000fe20008011424 */
[----:B------:R-:W-:Y:S01]  /*0b30*/  CS2R R52, SRZ ;  /* 0x0000000000347805 */ /* 0x000fe2000001ff00 */
[----:B------:R-:W-:Y:S01]  /*0b40*/  UIMAD UR40, UR18, 0x16, URZ ;  /* 0x00000016122878a4 */ /* 0x000fe2000f8e02ff */
[----:B------:R-:W-:Y:S01]  /*0b50*/  IMAD.HI.U32 R18, R11, R19, R10 ;  /* 0x000000130b127227 */ /* 0x000fe200078e000a */
[----:B------:R-:W-:Y:S01]  /*0b60*/  IABS R11, R30 ;  /* 0x0000001e000b7213 */ /* 0x000fe20000000000 */
[----:B------:R-:W-:Y:S01]  /*0b70*/  UIMAD UR42, UR18, 0x13, URZ ;  /* 0x00000013122a78a4 */ /* 0x000fe2000f8e02ff */
[----:B------:R-:W-:Y:S01]  /*0b80*/  IABS R19, R28 ;  /* 0x0000001c00137213 */ /* 0x000fe20000000000 */
[----:B------:R-:W-:Y:S01]  /*0b90*/  IMAD.HI.U32 R10, R8, R17, RZ ;  /* 0x00000011080a7227 */ /* 0x000fe200078e00ff */
[----:B------:R-:W-:Y:S01]  /*0ba0*/  USHF.R.S32.HI UR70, URZ, 0x1f, UR44 ;  /* 0x0000001fff467899 */ /* 0x000fe2000801142c */
[----:B------:R-:W-:Y:S01]  /*0bb0*/  CS2R R54, SRZ ;  /* 0x0000000000367805 */ /* 0x000fe2000001ff00 */
[----:B------:R-:W-:Y:S01]  /*0bc0*/  UIMAD UR38, UR18, 0x14, URZ ;  /* 0x00000014122678a4 */ /* 0x000fe2000f8e02ff */
[----:B------:R-:W-:Y:S01]  /*0bd0*/  IMAD.MOV R10, RZ, RZ, -R10 ;  /* 0x000000ffff0a7224 */ /* 0x000fe200078e0a0a */
[----:B------:R-:W-:Y:S01]  /*0be0*/  UIMAD UR43, UR18, 0x11, URZ ;  /* 0x00000011122b78a4 */ /* 0x000fe2000f8e02ff */
[----:B------:R-:W-:Y:S01]  /*0bf0*/  IMAD.MOV R9, RZ, RZ, -R9 ;  /* 0x000000ffff097224 */ /* 0x000fe200078e0a09 */
[----:B------:R-:W-:Y:S01]  /*0c00*/  USHF.R.S32.HI UR71, URZ, 0x1f, UR40 ;  /* 0x0000001fff477899 */ /* 0x000fe20008011428 */
[----:B------:R-:W-:Y:S01]  /*0c10*/  IMAD R10, R22, R10, R17 ;  /* 0x0000000a160a7224 */ /* 0x000fe200078e0211 */
[----:B------:R-:W-:Y:S01]  /*0c20*/  USHF.R.S32.HI UR68, URZ, 0x1f, UR42 ;  /* 0x0000001fff447899 */ /* 0x000fe2000801142a */
[----:B------:R-:W-:Y:S01]  /*0c30*/  IMAD.MOV.U32 R17, RZ, RZ, R11 ;  /* 0x000000ffff117224 */ /* 0x000fe200078e000b */
[----:B------:R-:W-:Y:S01]  /*0c40*/  UIMAD UR45, UR18, 0x12, URZ ;  /* 0x00000012122d78a4 */ /* 0x000fe2000f8e02ff */
[----:B------:R-:W-:Y:S01]  /*0c50*/  IMAD.HI.U32 R11, R8, R19, RZ ;  /* 0x00000013080b7227 */ /* 0x000fe200078e00ff */
[----:B------:R-:W-:Y:S01]  /*0c60*/  ISETP.GT.U32.AND P1, PT, R22, R10, PT ;  /* 0x0000000a1600720c */ /* 0x000fe20003f24070 */
[----:B------:R-:W-:-:S02]  /*0c70*/  USHF.L.U32 UR41, UR18, 0x4, URZ ;  /* 0x0000000412297899 */ /* 0x000fc400080006ff */
[----:B------:R-:W-:Y:S01]  /*0c80*/  IMAD.HI.U32 R12, R8, R17, RZ ;  /* 0x00000011080c7227 */ /* 0x000fe200078e00ff */
[----:B------:R-:W-:Y:S02]  /*0c90*/  USHF.R.S32.HI UR69, URZ, 0x1f, UR38 ;  /* 0x0000001fff457899 */ /* 0x000fe40008011426 */
[----:B------:R-:W-:Y:S01]  /*0ca0*/  USHF.R.S32.HI UR66, URZ, 0x1f, UR43 ;  /* 0x0000001fff427899 */ /* 0x000fe2000801142b */
[----:B------:R-:W-:Y:S01]  /*0cb0*/  IMAD.MOV R11, RZ, RZ, -R11 ;  /* 0x000000ffff0b7224 */ /* 0x000fe200078e0a0b */
[----:B------:R-:W-:Y:S01]  /*0cc0*/  UIMAD UR37, UR18, 0xe, URZ ;  /* 0x0000000e122578a4 */ /* 0x000fe2000f8e02ff */
[----:B------:R-:W-:Y:S01]  /*0cd0*/  IMAD.MOV R12, RZ, RZ, -R12 ;  /* 0x000000ffff0c7224 */ /* 0x000fe200078e0a0c */
[----:B------:R-:W-:Y:S01]  /*0ce0*/  USHF.R.S32.HI UR67, URZ, 0x1f, UR45 ;  /* 0x0000001fff437899 */ /* 0x000fe2000801142d */
[C---:B------:R-:W-:Y:S01]  /*0cf0*/  IMAD R11, R22.reuse, R11, R19 ;  /* 0x0000000b160b7224 */ /* 0x040fe200078e0213 */
[----:B------:R-:W-:Y:S01]  /*0d00*/  USHF.R.S32.HI UR65, URZ, 0x1f, UR41 ;  /* 0x0000001fff417899 */ /* 0x000fe20008011429 */
[----:B------:R-:W-:Y:S01]  /*0d10*/  IMAD.MOV.U32 R19, RZ, RZ, R16 ;  /* 0x000000ffff137224 */ /* 0x000fe200078e0010 */
[----:B------:R-:W-:Y:S01]  /*0d20*/  UIMAD UR39, UR18, 0xf, URZ ;  /* 0x0000000f122778a4 */ /* 0x000fe2000f8e02ff */
[C---:B------:R-:W-:Y:S01]  /*0d30*/  IMAD R9, R22.reuse, R9, R15 ;  /* 0x0000000916097224 */ /* 0x040fe200078e020f */
[C---:B------:R-:W-:Y:S01]  /*0d40*/  ISETP.GT.U32.AND P6, PT, R22.reuse, R11, PT ;  /* 0x0000000b1600720c */ /* 0x040fe20003fc4070 */
[----:B------:R-:W-:Y:S01]  /*0d50*/  IMAD R12, R22, R12, R17 ;  /* 0x0000000c160c7224 */ /* 0x000fe200078e0211 */
[----:B------:R-:W-:Y:S01]  /*0d60*/  USHF.R.S32.HI UR63, URZ, 0x1f, UR37 ;  /* 0x0000001fff3f7899 */ /* 0x000fe20008011425 */
[----:B------:R-:W-:Y:S01]  /*0d70*/  IMAD.HI.U32 R15, R8, R23, RZ ;  /* 0x00000017080f7227 */ /* 0x000fe200078e00ff */
[C---:B------:R-:W-:Y:S01]  /*0d80*/  ISETP.GT.U32.AND P3, PT, R22.reuse, R9, PT ;  /* 0x000000091600720c */ /* 0x040fe20003f64070 */
[----:B------:R-:W-:Y:S01]  /*0d90*/  UIMAD UR35, UR18, 0xd, URZ ;  /* 0x0000000d122378a4 */ /* 0x000fe2000f8e02ff */
[----:B------:R-:W-:Y:S01]  /*0da0*/  ISETP.GT.U32.AND P0, PT, R22, R12, PT ;  /* 0x0000000c1600720c */ /* 0x000fe20003f04070 */
[----:B------:R-:W-:Y:S01]  /*0db0*/  IMAD.HI.U32 R17, R8, R19, RZ ;  /* 0x0000001308117227 */ /* 0x000fe200078e00ff */
[----:B------:R-:W-:-:S02]  /*0dc0*/  UIMAD UR62, UR18, 0xa, URZ ;  /* 0x0000000a123e78a4 */ /* 0x000fc4000f8e02ff */
[----:B------:R-:W-:Y:S01]  /*0dd0*/  USHF.R.S32.HI UR64, URZ, 0x1f, UR39 ;  /* 0x0000001fff407899 */ /* 0x000fe20008011427 */
[----:B------:R-:W-:Y:S01]  /*0de0*/  IMAD.MOV R15, RZ, RZ, -R15 ;  /* 0x000000ffff0f7224 */ /* 0x000fe200078e0a0f */
[----:B------:R-:W-:Y:S01]  /*0df0*/  UIMAD UR46, UR18, 0xb, URZ ;  /* 0x0000000b122e78a4 */ /* 0x000fe2000f8e02ff */
[----:B------:R-:W-:Y:S01]  /*0e00*/  IMAD.MOV R17, RZ, RZ, -R17 ;  /* 0x000000ffff117224 */ /* 0x000fe200078e0a11 */
[----:B------:R-:W-:Y:S01]  /*0e10*/  UIMAD UR60, UR18, 0x9, URZ ;  /* 0x00000009123c78a4 */ /* 0x000fe2000f8e02ff */
[----:B------:R-:W-:Y:S01]  /*0e20*/  IMAD.HI.U32 R16, R8, R25, RZ ;  /* 0x0000001908107227 */ /* 0x000fe200078e00ff */
[----:B------:R-:W-:Y:S02]  /*0e30*/  USHF.R.S32.HI UR61, URZ, 0x1f, UR35 ;  /* 0x0000001fff3d7899 */ /* 0x000fe40008011423 */
[----:B------:R-:W-:Y:S01]  /*0e40*/  UIMAD UR57, UR18, 0x7, URZ ;  /* 0x00000007123978a4 */ /* 0x000fe2000f8e02ff */
[C---:B------:R-:W-:Y:S01]  /*0e50*/  IMAD R15, R22.reuse, R15, R23 ;  /* 0x0000000f160f7224 */ /* 0x040fe200078e0217 */
[----:B------:R-:W-:Y:S01]  /*0e60*/  IABS R23, R26 ;  /* 0x0000001a00177213 */ /* 0x000fe20000000000 */
[C---:B------:R-:W-:Y:S01]  /*0e70*/  IMAD R17, R22.reuse, R17, R19 ;  /* 0x0000001116117224 */ /* 0x040fe200078e0213 */
[----:B------:R-:W-:Y:S01]  /*0e80*/  USHF.L.U32 UR58, UR18, 0x3, URZ ;  /* 0x00000003123a7899 */ /* 0x000fe200080006ff */
[----:B------:R-:W-:Y:S01]  /*0e90*/  IMAD.MOV R16, RZ, RZ, -R16 ;  /* 0x000000ffff107224 */ /* 0x000fe200078e0a10 */
[----:B------:R-:W-:Y:S01]  /*0ea0*/  ISETP.GT.U32.AND P2, PT, R22, R15, PT ;  /* 0x0000000f1600720c */ /* 0x000fe20003f44070 */
[----:B------:R-:W-:Y:S01]  /*0eb0*/  IMAD.HI.U32 R19, R18, R27, RZ ;  /* 0x0000001b12137227 */ /* 0x000fe200078e00ff */
[----:B------:R-:W-:Y:S01]  /*0ec0*/  ISETP.GT.U32.AND P4, PT, R22, R17, PT ;  /* 0x000000111600720c */ /* 0x000fe20003f84070 */
[----:B------:R-:W-:-:S02]  /*0ed0*/  UIMAD UR54, UR18, 0x5, URZ ;  /* 0x00000005123678a4 */ /* 0x000fc4000f8e02ff */
[----:B------:R-:W-:Y:S01]  /*0ee0*/  IMAD R16, R22, R16, R25 ;  /* 0x0000001016107224 */ /* 0x000fe200078e0219 */
[----:B------:R-:W-:Y:S01]  /*0ef0*/  UIMAD UR55, UR18, 0x6, URZ ;  /* 0x00000006123778a4 */ /* 0x000fe2000f8e02ff */
[----:B------:R-:W-:Y:S01]  /*0f00*/  IMAD.MOV R19, RZ, RZ, -R19 ;  /* 0x000000ffff137224 */ /* 0x000fe200078e0a13 */
[----:B------:R-:W-:Y:S01]  /*0f10*/  UIMAD UR51, UR18, 0x3, URZ ;  /* 0x00000003123378a4 */ /* 0x000fe2000f8e02ff */
[--C-:B------:R-:W-:Y:S01]  /*0f20*/  @!P1 IMAD.IADD R10, R10, 0x1, -R22.reuse ;  /* 0x000000010a0a9824 */ /* 0x100fe200078e0a16 */
[----:B------:R-:W-:Y:S01]  /*0f30*/  ISETP.GT.U32.AND P5, PT, R22, R16, PT ;  /* 0x000000101600720c */ /* 0x000fe20003fa4070 */
[----:B------:R-:W-:Y:S01]  /*0f40*/  IMAD R19, R24, R19, R27 ;  /* 0x0000001318137224 */ /* 0x000fe200078e021b */
[----:B------:R-:W-:Y:S01]  /*0f50*/  USHF.L.U32 UR52, UR18, 0x2, URZ ;  /* 0x0000000212347899 */ /* 0x000fe200080006ff */
[----:B------:R-:W-:Y:S01]  /*0f60*/  IMAD.HI.U32 R8, R8, R23, RZ ;  /* 0x0000001708087227 */ /* 0x000fe200078e00ff */
[----:B------:R-:W-:Y:S02]  /*0f70*/  USHF.L.U32 UR50, UR18, 0x1, URZ ;  /* 0x0000000112327899 */ /* 0x000fe400080006ff */
[----:B------:R-:W-:Y:S01]  /*0f80*/  ISETP.GT.U32.AND P1, PT, R24, R19, PT ;  /* 0x000000131800720c */ /* 0x000fe20003f24070 */
[--C-:B------:R-:W-:Y:S01]  /*0f90*/  @!P2 IMAD.IADD R15, R15, 0x1, -R22.reuse ;  /* 0x000000010f0fa824 */ /* 0x100fe200078e0a16 */
[----:B------:R-:W-:Y:S01]  /*0fa0*/  ISETP.GT.U32.AND P2, PT, R22, R10, PT ;  /* 0x0000000a1600720c */ /* 0x000fe20003f44070 */
[----:B------:R-:W-:Y:S01]  /*0fb0*/  IMAD.HI.U32 R18, R18, R29, RZ ;  /* 0x0000001d12127227 */ /* 0x000fe200078e00ff */
[----:B------:R-:W-:Y:S01]  /*0fc0*/  USHF.R.S32.HI UR48, URZ, 0x1f, UR18 ;  /* 0x0000001fff307899 */ /* 0x000fe20008011412 */
[----:B------:R-:W0:Y:S02]  /*0fd0*/  LDCU.64 UR10, c[0x0][0x380] ;  /* 0x00007000ff0a77ac */ /* 0x000e240008000a00 */
[----:B------:R-:W-:-:S02]  /*0fe0*/  @!P6 IMAD.IADD R11, R11, 0x1, -R22 ;  /* 0x000000010b0be824 */ /* 0x000fc400078e0a16 */
[----:B------:R-:W-:Y:S01]  /*0ff0*/  IMAD.MOV R8, RZ, RZ, -R8 ;  /* 0x000000ffff087224 */ /* 0x000fe200078e0a08 */
[----:B------:R-:W-:Y:S01]  /*1000*/  USHF.L.U32 UR47, UR17, 0x5, URZ ;  /* 0x00000005112f7899 */ /* 0x000fe200080006ff */
[----:B------:R-:W-:Y:S01]  /*1010*/  IMAD.MOV R20, RZ, RZ, -R18 ;  /* 0x000000ffff147224 */ /* 0x000fe200078e0a12 */
[----:B------:R-:W-:Y:S01]  /*1020*/  USHF.R.S32.HI UR5, URZ, 0x5, UR5 ;  /* 0x00000005ff057899 */ /* 0x000fe20008011405 */
[--C-:B------:R-:W-:Y:S02]  /*1030*/  @!P3 IMAD.IADD R9, R9, 0x1, -R22.reuse ;  /* 0x000000010909b824 */ /* 0x100fe400078e0a16 */
[--C-:B------:R-:W-:Y:S02]  /*1040*/  @!P0 IMAD.IADD R12, R12, 0x1, -R22.reuse ;  /* 0x000000010c0c8824 */ /* 0x100fe400078e0a16 */
[----:B------:R-:W-:Y:S01]  /*1050*/  @!P5 IMAD.IADD R16, R16, 0x1, -R22 ;  /* 0x000000011010d824 */ /* 0x000fe200078e0a16 */
[C---:B------:R-:W-:Y:S01]  /*1060*/  ISETP.GT.U32.AND P5, PT, R22.reuse, R11, PT ;  /* 0x0000000b1600720c */ /* 0x040fe20003fa4070 */
[C---:B------:R-:W-:Y:S01]  /*1070*/  IMAD R18, R22.reuse, R8, R23 ;  /* 0x0000000816127224 */ /* 0x040fe200078e0217 */
[C---:B------:R-:W-:Y:S01]  /*1080*/  ISETP.GT.U32.AND P0, PT, R22.reuse, R9, PT ;  /* 0x000000091600720c */ /* 0x040fe20003f04070 */
[----:B------:R-:W-:Y:S01]  /*1090*/  @!P1 IMAD.IADD R19, R19, 0x1, -R24 ;  /* 0x0000000113139824 */ /* 0x000fe200078e0a18 */
[----:B------:R-:W-:Y:S01]  /*10a0*/  ISETP.GT.U32.AND P1, PT, R22, R12, PT ;  /* 0x0000000c1600720c */ /* 0x000fe20003f24070 */
[--C-:B------:R-:W-:Y:S01]  /*10b0*/  @!P2 IMAD.IADD R10, R10, 0x1, -R22.reuse ;  /* 0x000000010a0aa824 */ /* 0x100fe200078e0a16 */
[C---:B------:R-:W-:Y:S01]  /*10c0*/  ISETP.GT.U32.AND P3, PT, R22.reuse, R18, PT ;  /* 0x000000121600720c */ /* 0x040fe20003f64070 */
[--C-:B------:R-:W-:Y:S01]  /*10d0*/  @!P4 IMAD.IADD R17, R17, 0x1, -R22.reuse ;  /* 0x000000011111c824 */ /* 0x100fe200078e0a16 */
[----:B------:R-:W-:Y:S01]  /*10e0*/  ISETP.GT.U32.AND P2, PT, R22, R16, PT ;  /* 0x000000101600720c */ /* 0x000fe20003f44070 */
[----:B------:R-:W-:Y:S01]  /*10f0*/  IMAD R20, R24, R20, R29 ;  /* 0x0000001418147224 */ /* 0x000fe200078e021d */
[----:B------:R-:W-:Y:S01]  /*1100*/  ISETP.GE.AND P4, PT, R3, RZ, PT ;  /* 0x000000ff0300720c */ /* 0x000fe20003f86270 */
[----:B------:R-:W-:Y:S01]  /*1110*/  IMAD R36, R36, UR17, RZ ;  /* 0x0000001124247c24 */ /* 0x000fe2000f8e02ff */
[----:B------:R-:W-:Y:S01]  /*1120*/  LOP3.LUT R8, RZ, R7, RZ, 0x33, !PT ;  /* 0x00000007ff087212 */ /* 0x000fe200078e33ff */
[--C-:B------:R-:W-:Y:S01]  /*1130*/  @!P5 IMAD.IADD R11, R11, 0x1, -R22.reuse ;  /* 0x000000010b0bd824 */ /* 0x100fe200078e0a16 */
[C---:B------:R-:W-:Y:S01]  /*1140*/  ISETP.GT.U32.AND P5, PT, R22.reuse, R17, PT ;  /* 0x000000111600720c */ /* 0x040fe20003fa4070 */
[--C-:B------:R-:W-:Y:S01]  /*1150*/  @!P0 IMAD.IADD R9, R9, 0x1, -R22.reuse ;  /* 0x0000000109098824 */ /* 0x100fe200078e0a16 */
[----:B------:R-:W-:Y:S01]  /*1160*/  ISETP.GT.U32.AND P0, PT, R22, R15, PT ;  /* 0x0000000f1600720c */ /* 0x000fe20003f04070 */
[--C-:B------:R-:W-:Y:S01]  /*1170*/  @!P1 IMAD.IADD R12, R12, 0x1, -R22.reuse ;  /* 0x000000010c0c9824 */ /* 0x100fe200078e0a16 */
[----:B------:R-:W-:Y:S01]  /*1180*/  ISETP.GE.AND P1, PT, R28, RZ, PT ;  /* 0x000000ff1c00720c */ /* 0x000fe20003f26270 */
[--C-:B------:R-:W-:Y:S01]  /*1190*/  @!P3 IMAD.IADD R18, R18, 0x1, -R22.reuse ;  /* 0x000000011212b824 */ /* 0x100fe200078e0a16 */
[----:B------:R-:W-:Y:S01]  /*11a0*/  ISETP.GE.AND P3, PT, R13, RZ, PT ;  /* 0x000000ff0d00720c */ /* 0x000fe20003f66270 */
[----:B------:R-:W-:Y:S01]  /*11b0*/  @!P2 IMAD.IADD R16, R16, 0x1, -R22 ;  /* 0x000000011010a824 */ /* 0x000fe200078e0a16 */
[----:B------:R-:W-:Y:S01]  /*11c0*/  ISETP.GT.U32.AND P6, PT, R24, R20, PT ;  /* 0x000000141800720c */ /* 0x000fe20003fc4070 */
[----:B------:R-:W-:Y:S01]  /*11d0*/  @!P4 IMAD.MOV R9, RZ, RZ, -R9 ;  /* 0x000000ffff09c224 */ /* 0x000fe200078e0a09 */
[----:B------:R-:W-:-:S02]  /*11e0*/  ISETP.GE.AND P2, PT, R30, RZ, PT ;  /* 0x000000ff1e00720c */ /* 0x000fc40003f46270 */
[----:B------:R-:W-:Y:S01]  /*11f0*/  ISETP.GT.U32.AND P4, PT, R22, R18, PT ;  /* 0x000000121600720c */ /* 0x000fe20003f84070 */
[--C-:B------:R-:W-:Y:S01]  /*1200*/  @!P5 IMAD.IADD R17, R17, 0x1, -R22.reuse ;  /* 0x000000011111d824 */ /* 0x100fe200078e0a16 */
[----:B------:R-:W-:Y:S01]  /*1210*/  ISETP.GE.AND P5, PT, R31, RZ, PT ;  /* 0x000000ff1f00720c */ /* 0x000fe20003fa6270 */
[----:B------:R-:W-:Y:S01]  /*1220*/  @!P0 IMAD.IADD R15, R15, 0x1, -R22 ;  /* 0x000000010f0f8824 */ /* 0x000fe200078e0a16 */
[----:B------:R-:W-:Y:S01]  /*1230*/  ISETP.GE.AND P0, PT, R26, RZ, PT ;  /* 0x000000ff1a00720c */ /* 0x000fe20003f06270 */
[----:B------:R-:W-:Y:S01]  /*1240*/  @!P1 IMAD.MOV R11, RZ, RZ, -R11 ;  /* 0x000000ffff0b9224 */ /* 0x000fe200078e0a0b */
[----:B------:R-:W-:Y:S01]  /*1250*/  ISETP.NE.AND P1, PT, R7, RZ, PT ;  /* 0x000000ff0700720c */ /* 0x000fe20003f25270 */
[----:B------:R-:W-:Y:S01]  /*1260*/  @!P3 IMAD.MOV R10, RZ, RZ, -R10 ;  /* 0x000000ffff0ab224 */ /* 0x000fe200078e0a0a */
[----:B------:R-:W-:Y:S01]  /*1270*/  ISETP.GT.U32.AND P3, PT, R24, R19, PT ;  /* 0x000000131800720c */ /* 0x000fe20003f64070 */
[----:B------:R-:W-:Y:S01]  /*1280*/  @!P6 IMAD.IADD R20, R20, 0x1, -R24 ;  /* 0x000000011414e824 */ /* 0x000fe200078e0a18 */
[----:B------:R-:W-:Y:S01]  /*1290*/  SEL R9, R8, R9, !P1 ;  /* 0x0000000908097207 */ /* 0x000fe20004800000 */
[----:B------:R-:W-:Y:S01]  /*12a0*/  @!P2 IMAD.MOV R12, RZ, RZ, -R12 ;  /* 0x000000ffff0ca224 */ /* 0x000fe200078e0a0c */
[----:B------:R-:W-:Y:S01]  /*12b0*/  ISETP.GE.AND P2, PT, R5, RZ, PT ;  /* 0x000000ff0500720c */ /* 0x000fe20003f46270 */
[----:B------:R-:W-:Y:S01]  /*12c0*/  @!P4 IMAD.IADD R18, R18, 0x1, -R22 ;  /* 0x000000011212c824 */ /* 0x000fe200078e0a16 */
[----:B------:R-:W-:Y:S01]  /*12d0*/  ISETP.GT.U32.AND P6, PT, R24, R20, PT ;  /* 0x000000141800720c */ /* 0x000fe20003fc4070 */
[----:B------:R-:W-:Y:S01]  /*12e0*/  @!P5 IMAD.MOV R15, RZ, RZ, -R15 ;  /* 0x000000ffff0fd224 */ /* 0x000fe200078e0a0f */
[----:B------:R-:W-:Y:S01]  /*12f0*/  SEL R11, R8, R11, !P1 ;  /* 0x0000000b080b7207 */ /* 0x000fe20004800000 */
[----:B------:R-:W-:Y:S01]  /*1300*/  IMAD R9, R9, UR34, RZ ;  /* 0x0000002209097c24 */ /* 0x000fe2000f8e02ff */
[----:B------:R-:W-:Y:S01]  /*1310*/  ISETP.GE.AND P4, PT, R32, RZ, PT ;  /* 0x000000ff2000720c */ /* 0x000fe20003f86270 */
[----:B------:R-:W-:Y:S01]  /*1320*/  @!P0 IMAD.MOV R18, RZ, RZ, -R18 ;  /* 0x000000ffff128224 */ /* 0x000fe200078e0a12 */
[----:B------:R-:W-:Y:S01]  /*1330*/  SEL R15, R8, R15, !P1 ;  /* 0x0000000f080f7207 */ /* 0x000fe20004800000 */
[--C-:B------:R-:W-:Y:S01]  /*1340*/  @!P3 IMAD.IADD R19, R19, 0x1, -R24.reuse ;  /* 0x000000011313b824 */ /* 0x100fe200078e0a18 */
[----:B--2---:R-:W-:Y:S01]  /*1350*/  IADD3 R3, P0, PT, R9, UR12, RZ ;  /* 0x0000000c09037c10 */ /* 0x004fe2000ff1e0ff */
[----:B------:R-:W-:Y:S01]  /*1360*/  IMAD R11, R11, UR34, RZ ;  /* 0x000000220b0b7c24 */ /* 0x000fe2000f8e02ff */
[----:B------:R-:W-:Y:S01]  /*1370*/  ISETP.GE.AND P3, PT, R33, RZ, PT ;  /* 0x000000ff2100720c */ /* 0x000fe20003f66270 */
[----:B------:R-:W-:Y:S01]  /*1380*/  @!P2 IMAD.MOV R19, RZ, RZ, -R19 ;  /* 0x000000ffff13a224 */ /* 0x000fe200078e0a13 */
[----:B------:R-:W-:Y:S01]  /*1390*/  R2UR UR7, R3 ;  /* 0x00000000030772ca */ /* 0x000fe200000e0000 */
[----:B------:R-:W-:Y:S01]  /*13a0*/  IMAD R15, R15, UR34, RZ ;  /* 0x000000220f0f7c24 */ /* 0x000fe2000f8e02ff */
[----:B------:R-:W-:Y:S01]  /*13b0*/  IADD3 R3, P2, PT, R11, UR12, RZ ;  /* 0x0000000c0b037c10 */ /* 0x000fe2000ff5e0ff */
[----:B------:R-:W-:Y:S01]  /*13c0*/  @!P6 IMAD.IADD R20, R20, 0x1, -R24 ;  /* 0x000000011414e824 */ /* 0x000fe200078e0a18 */
[----:B------:R-:W-:Y:S01]  /*13d0*/  ISETP.GE.AND P6, PT, R2, RZ, PT ;  /* 0x000000ff0200720c */ /* 0x000fe20003fc6270 */
[----:B------:R-:W-:Y:S01]  /*13e0*/  @!P4 IMAD.MOV R16, RZ, RZ, -R16 ;  /* 0x000000ffff10c224 */ /* 0x000fe200078e0a10 */
[----:B------:R-:W-:-:S02]  /*13f0*/  R2UR UR15, R3 ;  /* 0x00000000030f72ca */ /* 0x000fc400000e0000 */
[----:B------:R-:W-:Y:S02]  /*1400*/  IADD3 R3, P4, PT, R15, UR12, RZ ;  /* 0x0000000c0f037c10 */ /* 0x000fe4000ff9e0ff */
[----:B------:R-:W-:Y:S01]  /*1410*/  SEL R10, R8, R10, !P1 ;  /* 0x0000000a080a7207 */ /* 0x000fe20004800000 */
[----:B------:R-:W-:Y:S01]  /*1420*/  @!P3 IMAD.MOV R17, RZ, RZ, -R17 ;  /* 0x000000ffff11b224 */ /* 0x000fe200078e0a11 */
[----:B------:R-:W-:Y:S02]  /*1430*/  R2UR UR6, R3 ;  /* 0x00000000030672ca */ /* 0x000fe400000e0000 */
[----:B------:R-:W-:Y:S01]  /*1440*/  SHF.R.S32.HI R3, RZ, 0x1f, R9 ;  /* 0x0000001fff037819 */ /* 0x000fe20000011409 */
[----:B------:R-:W-:Y:S01]  /*1450*/  IMAD R10, R10, UR34, RZ ;  /* 0x000000220a0a7c24 */ /* 0x000fe2000f8e02ff */
[----:B------:R-:W-:Y:S01]  /*1460*/  ISETP.NE.AND P5, PT, R6, RZ, PT ;  /* 0x000000ff0600720c */ /* 0x000fe20003fa5270 */
[----:B------:R-:W-:Y:S01]  /*1470*/  @!P6 IMAD.MOV R20, RZ, RZ, -R20 ;  /* 0x000000ffff14e224 */ /* 0x000fe200078e0a14 */
[----:B------:R-:W-:-:S02]  /*1480*/  IADD3.X R3, PT, PT, R3, UR13, RZ, P0, !PT ;  /* 0x0000000d03037c10 */ /* 0x000fc400087fe4ff */
[----:B------:R-:W-:Y:S02]  /*1490*/  LOP3.LUT R6, RZ, R6, RZ, 0x33, !PT ;  /* 0x00000006ff067212 */ /* 0x000fe400078e33ff */
[C---:B------:R-:W-:Y:S02]  /*14a0*/  SEL R12, R8.reuse, R12, !P1 ;  /* 0x0000000c080c7207 */ /* 0x040fe40004800000 */
[----:B------:R-:W-:Y:S02]  /*14b0*/  R2UR UR21, R3 ;  /* 0x00000000031572ca */ /* 0x000fe400000e0000 */
[----:B------:R-:W-:Y:S01]  /*14c0*/  SEL R16, R8, R16, !P1 ;  /* 0x0000001008107207 */ /* 0x000fe20004800000 */
[----:B------:R-:W-:Y:S01]  /*14d0*/  IMAD R12, R12, UR34, RZ ;  /* 0x000000220c0c7c24 */ /* 0x000fe2000f8e02ff */
[----:B------:R-:W-:Y:S02]  /*14e0*/  SEL R17, R8, R17, !P1 ;  /* 0x0000001108117207 */ /* 0x000fe40004800000 */
[----:B------:R-:W-:Y:S01]  /*14f0*/  SHF.R.S32.HI R3, RZ, 0x1f, R11 ;  /* 0x0000001fff037819 */ /* 0x000fe2000001140b */
[----:B------:R-:W-:Y:S01]  /*1500*/  IMAD R16, R16, UR34, RZ ;  /* 0x0000002210107c24 */ /* 0x000fe2000f8e02ff */
[----:B------:R-:W-:Y:S01]  /*1510*/  SEL R8, R8, R18, !P1 ;  /* 0x0000001208087207 */ /* 0x000fe20004800000 */
[----:B------:R-:W-:Y:S01]  /*1520*/  IMAD R17, R17, UR34, RZ ;  /* 0x0000002211117c24 */ /* 0x000fe2000f8e02ff */
[----:B------:R-:W-:-:S02]  /*1530*/  SEL R19, R6, R19, !P5 ;  /* 0x0000001306137207 */ /* 0x000fc40006800000 */
[----:B------:R-:W-:Y:S01]  /*1540*/  SEL R20, R6, R20, !P5 ;  /* 0x0000001406147207 */ /* 0x000fe20006800000 */
[----:B------:R-:W-:Y:S01]  /*1550*/  IMAD R8, R8, UR34, RZ ;  /* 0x0000002208087c24 */ /* 0x000fe2000f8e02ff */
[----:B------:R-:W-:Y:S01]  /*1560*/  IADD3 R6, P1, PT, R10, UR12, RZ ;  /* 0x0000000c0a067c10 */ /* 0x000fe2000ff3e0ff */
[----:B------:R-:W-:Y:S01]  /*1570*/  UIMAD UR34, UR18, 0xc, URZ ;  /* 0x0000000c122278a4 */ /* 0x000fe2000f8e02ff */
[----:B------:R-:W-:Y:S02]  /*1580*/  IADD3.X R3, PT, PT, R3, UR13, RZ, P2, !PT ;  /* 0x0000000d03037c10 */ /* 0x000fe400097fe4ff */
[----:B------:R-:W-:Y:S01]  /*1590*/  R2UR UR14, R6 ;  /* 0x00000000060e72ca */ /* 0x000fe200000e0000 */
[----:B------:R-:W-:Y:S01]  /*15a0*/  USHF.R.S32.HI UR59, URZ, 0x1f, UR34 ;  /* 0x0000001fff3b7899 */ /* 0x000fe20008011422 */
[----:B------:R-:W-:Y:S02]  /*15b0*/  IADD3 R6, P3, PT, R12, UR12, RZ ;  /* 0x0000000c0c067c10 */ /* 0x000fe4000ff7e0ff */
[----:B------:R-:W-:-:S02]  /*15c0*/  R2UR UR23, R3 ;  /* 0x00000000031772ca */ /* 0x000fc400000e0000 */
[----:B------:R-:W-:Y:S01]  /*15d0*/  SHF.R.S32.HI R3, RZ, 0x1f, R15 ;  /* 0x0000001fff037819 */ /* 0x000fe2000001140f */
[----:B-----5:R-:W-:Y:S01]  /*15e0*/  IMAD R15, R19, UR19, RZ ;  /* 0x00000013130f7c24 */ /* 0x020fe2000f8e02ff */
[----:B------:R-:W-:Y:S02]  /*15f0*/  R2UR UR16, R6 ;  /* 0x00000000061072ca */ /* 0x000fe400000e0000 */
[----:B------:R-:W-:Y:S02]  /*1600*/  IADD3 R6, P5, PT, R16, UR12, RZ ;  /* 0x0000000c10067c10 */ /* 0x000fe4000ffbe0ff */
[----:B------:R-:W-:Y:S02]  /*1610*/  IADD3.X R3, PT, PT, R3, UR13, RZ, P4, !PT ;  /* 0x0000000d03037c10 */ /* 0x000fe4000a7fe4ff */
[----:B------:R-:W-:Y:S02]  /*1620*/  R2UR UR20, R6 ;  /* 0x00000000061472ca */ /* 0x000fe400000e0000 */
[----:B------:R-:W-:-:S02]  /*1630*/  SHF.R.S32.HI R6, RZ, 0x1f, R10 ;  /* 0x0000001fff067819 */ /* 0x000fc4000001140a */
[----:B------:R-:W-:Y:S02]  /*1640*/  R2UR UR25, R3 ;  /* 0x00000000031972ca */ /* 0x000fe400000e0000 */
[----:B------:R-:W-:Y:S01]  /*1650*/  SHF.R.S32.HI R3, RZ, 0x1f, R16 ;  /* 0x0000001fff037819 */ /* 0x000fe20000011410 */
[----:B------:R-:W-:Y:S01]  /*1660*/  IMAD R16, R20, UR19, RZ ;  /* 0x0000001314107c24 */ /* 0x000fe2000f8e02ff */
[----:B------:R-:W-:Y:S01]  /*1670*/  IADD3.X R6, PT, PT, R6, UR13, RZ, P1, !PT ;  /* 0x0000000d06067c10 */ /* 0x000fe20008ffe4ff */
[----:B------:R-:W-:Y:S01]  /*1680*/  USHF.R.S32.HI UR19, URZ, 0x1f, UR46 ;  /* 0x0000001fff137899 */ /* 0x000fe2000801142e */
[----:B------:R-:W-:Y:S02]  /*1690*/  IADD3.X R3, PT, PT, R3, UR13, RZ, P5, !PT ;  /* 0x0000000d03037c10 */ /* 0x000fe4000affe4ff */
[----:B------:R-:W-:Y:S02]  /*16a0*/  SHF.R.S32.HI R13, RZ, 0x1f, R8 ;  /* 0x0000001fff0d7819 */ /* 0x000fe40000011408 */
[----:B------:R-:W-:-:S02]  /*16b0*/  IADD3 R11, P1, PT, R8, UR12, RZ ;  /* 0x0000000c080b7c10 */ /* 0x000fc4000ff3e0ff */
[----:B------:R-:W-:Y:S02]  /*16c0*/  R2UR UR22, R6 ;  /* 0x00000000061672ca */ /* 0x000fe400000e0000 */
[----:B------:R-:W-:Y:S02]  /*16d0*/  IADD3 R7, P0, PT, R17, UR12, RZ ;  /* 0x0000000c11077c10 */ /* 0x000fe4000ff1e0ff */
[----:B------:R-:W-:Y:S02]  /*16e0*/  SHF.R.S32.HI R6, RZ, 0x1f, R12 ;  /* 0x0000001fff067819 */ /* 0x000fe4000001140c */
[----:B------:R-:W-:Y:S02]  /*16f0*/  R2UR UR12, R3 ;  /* 0x00000000030c72ca */ /* 0x000fe400000e0000 */
[----:B------:R-:W-:Y:S02]  /*1700*/  IADD3.X R13, PT, PT, R13, UR13, RZ, P1, !PT ;  /* 0x0000000d0d0d7c10 */ /* 0x000fe40008ffe4ff */
[----:B------:R-:W-:-:S02]  /*1710*/  SHF.R.S32.HI R12, RZ, 0x1f, R17 ;  /* 0x0000001fff0c7819 */ /* 0x000fc40000011411 */
[----:B------:R-:W-:Y:S02]  /*1720*/  SHF.R.S32.HI R3, RZ, 0x1f, R16 ;  /* 0x0000001fff037819 */ /* 0x000fe40000011410 */
[----:B------:R-:W-:Y:S02]  /*1730*/  IADD3 R18, P1, PT, R16, UR32, RZ ;  /* 0x0000002010127c10 */ /* 0x000fe4000ff3e0ff */
[----:B------:R-:W-:Y:S02]  /*1740*/  IADD3.X R6, PT, PT, R6, UR13, RZ, P3, !PT ;  /* 0x0000000d06067c10 */ /* 0x000fe40009ffe4ff */
[----:B------:R-:W-:Y:S01]  /*1750*/  IADD3.X R12, PT, PT, R12, UR13, RZ, P0, !PT ;  /* 0x0000000d0c0c7c10 */ /* 0x000fe200087fe4ff */
[----:B------:R-:W-:Y:S01]  /*1760*/  USHF.L.U32 UR13, UR18, 0x5, URZ ;  /* 0x00000005120d7899 */ /* 0x000fe200080006ff */
[----:B------:R-:W-:Y:S02]  /*1770*/  IADD3.X R20, PT, PT, R3, UR56, RZ, P1, !PT ;  /* 0x0000003803147c10 */ /* 0x000fe40008ffe4ff */
[----:B------:R-:W-:-:S02]  /*1780*/  SHF.R.S32.HI R179, RZ, 0x1f, R15 ;  /* 0x0000001fffb37819 */ /* 0x000fc4000001140f */
[----:B------:R-:W-:Y:S01]  /*1790*/  IADD3 R17, P0, PT, R15, UR32, RZ ;  /* 0x000000200f117c10 */ /* 0x000fe2000ff1e0ff */
[----:B------:R-:W-:Y:S01]  /*17a0*/  USHF.R.S32.HI UR32, URZ, 0x1f, UR62 ;  /* 0x0000001fff207899 */ /* 0x000fe2000801143e */
[----:B------:R-:W-:Y:S02]  /*17b0*/  IADD3 R22, P1, PT, R16, UR31, RZ ;  /* 0x0000001f10167c10 */ /* 0x000fe4000ff3e0ff */
[----:B------:R-:W-:Y:S01]  /*17c0*/  R2UR UR24, R6 ;  /* 0x00000000061872ca */ /* 0x000fe200000e0000 */
[----:B------:R-:W-:Y:S01]  /*17d0*/  IMAD.SHL.U32 R6, R21, 0x10, RZ ;  /* 0x0000001015067824 */ /* 0x000fe200078e00ff */
[----:B------:R-:W-:Y:S01]  /*17e0*/  IADD3.X R19, PT, PT, R179, UR56, RZ, P0, !PT ;  /* 0x00000038b3137c10 */ /* 0x000fe200087fe4ff */
[----:B------:R-:W-:Y:S01]  /*17f0*/  USHF.R.S32.HI UR56, URZ, 0x1f, UR60 ;  /* 0x0000001fff387899 */ /* 0x000fe2000801143c */
[----:B------:R-:W-:Y:S02]  /*1800*/  IADD3.X R24, PT, PT, R3, UR53, RZ, P1, !PT ;  /* 0x0000003503187c10 */ /* 0x000fe40008ffe4ff */
[----:B------:R-:W-:Y:S01]  /*1810*/  IADD3 R21, P0, PT, R15, UR31, RZ ;  /* 0x0000001f0f157c10 */ /* 0x000fe2000ff1e0ff */
[----:B------:R-:W-:Y:S01]  /*1820*/  USHF.R.S32.HI UR31, URZ, 0x1f, UR58 ;  /* 0x0000001fff1f7899 */ /* 0x000fe2000801143a */
[----:B------:R-:W-:-:S02]  /*1830*/  IADD3 R26, P1, PT, R16, UR30, RZ ;  /* 0x0000001e101a7c10 */ /* 0x000fc4000ff3e0ff */
[----:B------:R-:W-:Y:S02]  /*1840*/  IADD3 R30, P3, PT, R16, UR29, RZ ;  /* 0x0000001d101e7c10 */ /* 0x000fe4000ff7e0ff */
[----:B------:R-:W-:Y:S02]  /*1850*/  IADD3 R33, P5, PT, R15, UR27, RZ ;  /* 0x0000001b0f217c10 */ /* 0x000fe4000ffbe0ff */
[----:B------:R-:W-:Y:S01]  /*1860*/  IADD3.X R23, PT, PT, R179, UR53, RZ, P0, !PT ;  /* 0x00000035b3177c10 */ /* 0x000fe200087fe4ff */
[----:B------:R-:W-:Y:S01]  /*1870*/  USHF.R.S32.HI UR53, URZ, 0x1f, UR57 ;  /* 0x0000001fff357899 */ /* 0x000fe20008011439 */
[C---:B------:R-:W-:Y:S02]  /*1880*/  IADD3.X R28, PT, PT, R3.reuse, UR49, RZ, P1, !PT ;  /* 0x00000031031c7c10 */ /* 0x040fe40008ffe4ff */
[----:B------:R-:W-:Y:S02]  /*1890*/  IADD3.X R39, PT, PT, R3, UR77, RZ, P3, !PT ;  /* 0x0000004d03277c10 */ /* 0x000fe40009ffe4ff */
[C---:B------:R-:W-:Y:S01]  /*18a0*/  IADD3 R25, P0, PT, R15.reuse, UR30, RZ ;  /* 0x0000001e0f197c10 */ /* 0x040fe2000ff1e0ff */
[----:B------:R-:W-:Y:S01]  /*18b0*/  USHF.R.S32.HI UR30, URZ, 0x1f, UR55 ;  /* 0x0000001fff1e7899 */ /* 0x000fe20008011437 */
[C---:B------:R-:W-:Y:S01]  /*18c0*/  IADD3 R29, P2, PT, R15.reuse, UR29, RZ ;  /* 0x0000001d0f1d7c10 */ /* 0x040fe2000ff5e0ff */
[----:B------:R-:W-:Y:S01]  /*18d0*/  USHF.R.S32.HI UR29, URZ, 0x1f, UR52 ;  /* 0x0000001fff1d7899 */ /* 0x000fe20008011434 */
[----:B------:R-:W-:-:S02]  /*18e0*/  IADD3 R31, P1, PT, R15, UR28, RZ ;  /* 0x0000001c0f1f7c10 */ /* 0x000fc4000ff3e0ff */
[----:B------:R-:W-:Y:S02]  /*18f0*/  IADD3 R40, P3, PT, R15, UR33, RZ ;  /* 0x000000210f287c10 */ /* 0x000fe4000ff7e0ff */
[----:B------:R-:W-:Y:S02]  /*1900*/  IADD3.X R45, PT, PT, R179, UR75, RZ, P5, !PT ;  /* 0x0000004bb32d7c10 */ /* 0x000fe4000affe4ff */
[----:B------:R-:W-:Y:S02]  /*1910*/  IADD3 R35, P4, PT, R15, UR26, RZ ;  /* 0x0000001a0f237c10 */ /* 0x000fe4000ff9e0ff */
[----:B------:R-:W-:Y:S02]  /*1920*/  IADD3 R46, P5, PT, R16, UR36, RZ ;  /* 0x00000024102e7c10 */ /* 0x000fe4000ffbe0ff */
[C---:B------:R-:W-:Y:S01]  /*1930*/  IADD3.X R27, PT, PT, R179.reuse, UR49, RZ, P0, !PT ;  /* 0x00000031b31b7c10 */ /* 0x040fe200087fe4ff */
[----:B------:R-:W-:Y:S01]  /*1940*/  USHF.R.S32.HI UR49, URZ, 0x1f, UR54 ;  /* 0x0000001fff317899 */ /* 0x000fe20008011436 */
[----:B------:R-:W-:-:S02]  /*1950*/  IADD3.X R37, PT, PT, R179, UR77, RZ, P2, !PT ;  /* 0x0000004db3257c10 */ /* 0x000fc400097fe4ff */
[C---:B------:R-:W-:Y:S02]  /*1960*/  IADD3.X R41, PT, PT, R179.reuse, UR76, RZ, P1, !PT ;  /* 0x0000004cb3297c10 */ /* 0x040fe40008ffe4ff */
[----:B------:R-:W-:Y:S02]  /*1970*/  IADD3.X R93, PT, PT, R179, UR73, RZ, P3, !PT ;  /* 0x00000049b35d7c10 */ /* 0x000fe40009ffe4ff */
[C---:B------:R-:W-:Y:S01]  /*1980*/  IADD3 R32, P6, PT, R16.reuse, UR28, RZ ;  /* 0x0000001c10207c10 */ /* 0x040fe2000ffde0ff */
[----:B------:R-:W-:Y:S01]  /*1990*/  USHF.R.S32.HI UR28, URZ, 0x1f, UR51 ;  /* 0x0000001fff1c7899 */ /* 0x000fe20008011433 */
[C---:B------:R-:W-:Y:S01]  /*19a0*/  IADD3 R34, P0, PT, R16.reuse, UR27, RZ ;  /* 0x0000001b10227c10 */ /* 0x040fe2000ff1e0ff */
[----:B------:R-:W-:Y:S01]  /*19b0*/  USHF.R.S32.HI UR27, URZ, 0x1f, UR50 ;  /* 0x0000001fff1b7899 */ /* 0x000fe20008011432 */
[C---:B------:R-:W-:Y:S02]  /*19c0*/  IADD3 R38, P2, PT, R16.reuse, UR26, RZ ;  /* 0x0000001a10267c10 */ /* 0x040fe4000ff5e0ff */
[----:B------:R-:W-:-:S02]  /*19d0*/  IADD3 R42, P1, PT, R16, UR33, RZ ;  /* 0x00000021102a7c10 */ /* 0x000fc4000ff3e0ff */
[----:B------:R-:W-:Y:S02]  /*19e0*/  IADD3.X R85, PT, PT, R179, UR74, RZ, P4, !PT ;  /* 0x0000004ab3557c10 */ /* 0x000fe4000a7fe4ff */
[C---:B------:R-:W-:Y:S02]  /*19f0*/  IADD3 R94, P3, PT, R16.reuse, UR44, RZ ;  /* 0x0000002c105e7c10 */ /* 0x040fe4000ff7e0ff */
[----:B------:R-:W-:Y:S02]  /*1a00*/  IADD3.X R99, PT, PT, R3, UR72, RZ, P5, !PT ;  /* 0x0000004803637c10 */ /* 0x000fe4000affe4ff */
[----:B------:R-:W-:Y:S02]  /*1a10*/  IADD3 R86, P4, PT, R16, UR40, RZ ;  /* 0x0000002810567c10 */ /* 0x000fe4000ff9e0ff */
[----:B------:R-:W-:Y:S02]  /*1a20*/  IADD3 R100, P5, PT, R15, UR42, RZ ;  /* 0x0000002a0f647c10 */ /* 0x000fe4000ffbe0ff */
[----:B------:R-:W-:-:S02]  /*1a30*/  IADD3.X R43, PT, PT, R3, UR76, RZ, P6, !PT ;  /* 0x0000004c032b7c10 */ /* 0x000fc4000b7fe4ff */
[C---:B------:R-:W-:Y:S02]  /*1a40*/  IADD3.X R47, PT, PT, R3.reuse, UR75, RZ, P0, !PT ;  /* 0x0000004b032f7c10 */ /* 0x040fe400087fe4ff */
[C---:B------:R-:W-:Y:S02]  /*1a50*/  IADD3.X R87, PT, PT, R3.reuse, UR74, RZ, P2, !PT ;  /* 0x0000004a03577c10 */ /* 0x040fe400097fe4ff */
[C---:B------:R-:W-:Y:S02]  /*1a60*/  IADD3.X R95, PT, PT, R3.reuse, UR73, RZ, P1, !PT ;  /* 0x00000049035f7c10 */ /* 0x040fe40008ffe4ff */
[----:B------:R-:W-:Y:S02]  /*1a70*/  IADD3.X R107, PT, PT, R3, UR70, RZ, P3, !PT ;  /* 0x00000046036b7c10 */ /* 0x000fe40009ffe4ff */
[C---:B------:R-:W-:Y:S02]  /*1a80*/  IADD3 R44, P6, PT, R15.reuse, UR36, RZ ;  /* 0x000000240f2c7c10 */ /* 0x040fe4000ffde0ff */
[----:B------:R-:W-:-:S02]  /*1a90*/  IADD3 R84, P0, PT, R15, UR40, RZ ;  /* 0x000000280f547c10 */ /* 0x000fc4000ff1e0ff */
[C---:B------:R-:W-:Y:S02]  /*1aa0*/  IADD3 R92, P2, PT, R15.reuse, UR44, RZ ;  /* 0x0000002c0f5c7c10 */ /* 0x040fe4000ff5e0ff */
[----:B------:R-:W-:Y:S02]  /*1ab0*/  IADD3 R96, P1, PT, R15, UR38, RZ ;  /* 0x000000260f607c10 */ /* 0x000fe4000ff3e0ff */
[----:B------:R-:W-:Y:S02]  /*1ac0*/  IADD3.X R103, PT, PT, R3, UR71, RZ, P4, !PT ;  /* 0x0000004703677c10 */ /* 0x000fe4000a7fe4ff */
[----:B------:R-:W-:Y:S02]  /*1ad0*/  IADD3 R108, P3, PT, R15, UR43, RZ ;  /* 0x0000002b0f6c7c10 */ /* 0x000fe4000ff7e0ff */
[----:B------:R-:W-:Y:S02]  /*1ae0*/  IADD3.X R113, PT, PT, R179, UR68, RZ, P5, !PT ;  /* 0x00000044b3717c10 */ /* 0x000fe4000affe4ff */
[----:B------:R-:W-:-:S02]  /*1af0*/  IADD3 R104, P4, PT, R15, UR45, RZ ;  /* 0x0000002d0f687c10 */ /* 0x000fc4000ff9e0ff */
[----:B------:R-:W-:Y:S02]  /*1b00*/  IADD3 R114, P5, PT, R16, UR41, RZ ;  /* 0x0000002910727c10 */ /* 0x000fe4000ffbe0ff */
[C---:B------:R-:W-:Y:S02]  /*1b10*/  IADD3.X R97, PT, PT, R179.reuse, UR72, RZ, P6, !PT ;  /* 0x00000048b3617c10 */ /* 0x040fe4000b7fe4ff */
[C---:B------:R-:W-:Y:S02]  /*1b20*/  IADD3.X R101, PT, PT, R179.reuse, UR71, RZ, P0, !PT ;  /* 0x00000047b3657c10 */ /* 0x040fe400087fe4ff */
[C---:B------:R-:W-:Y:S02]  /*1b30*/  IADD3.X R105, PT, PT, R179.reuse, UR70, RZ, P2, !PT ;  /* 0x00000046b3697c10 */ /* 0x040fe400097fe4ff */
[C---:B------:R-:W-:Y:S02]  /*1b40*/  IADD3.X R109, PT, PT, R179.reuse, UR69, RZ, P1, !PT ;  /* 0x00000045b36d7c10 */ /* 0x040fe40008ffe4ff */
[----:B------:R-:W-:-:S02]  /*1b50*/  IADD3.X R121, PT, PT, R179, UR66, RZ, P3, !PT ;  /* 0x00000042b3797c10 */ /* 0x000fc40009ffe4ff */
[C---:B------:R-:W-:Y:S02]  /*1b60*/  IADD3 R98, P6, PT, R16.reuse, UR38, RZ ;  /* 0x0000002610627c10 */ /* 0x040fe4000ffde0ff */
[C---:B------:R-:W-:Y:S02]  /*1b70*/  IADD3 R102, P0, PT, R16.reuse, UR42, RZ ;  /* 0x0000002a10667c10 */ /* 0x040fe4000ff1e0ff */
[C---:B------:R-:W-:Y:S02]  /*1b80*/  IADD3 R106, P2, PT, R16.reuse, UR45, RZ ;  /* 0x0000002d106a7c10 */ /* 0x040fe4000ff5e0ff */
[C---:B------:R-:W-:Y:S02]  /*1b90*/  IADD3 R110, P1, PT, R16.reuse, UR43, RZ ;  /* 0x0000002b106e7c10 */ /* 0x040fe4000ff3e0ff */
[----:B------:R-:W-:Y:S02]  /*1ba0*/  IADD3.X R117, PT, PT, R179, UR67, RZ, P4, !PT ;  /* 0x00000043b3757c10 */ /* 0x000fe4000a7fe4ff */
[----:B------:R-:W-:-:S02]  /*1bb0*/  IADD3 R122, P3, PT, R16, UR37, RZ ;  /* 0x00000025107a7c10 */ /* 0x000fc4000ff7e0ff */
[----:B------:R-:W-:Y:S02]  /*1bc0*/  IADD3.X R131, PT, PT, R3, UR65, RZ, P5, !PT ;  /* 0x0000004103837c10 */ /* 0x000fe4000affe4ff */
[----:B------:R-:W-:Y:S02]  /*1bd0*/  IADD3 R118, P4, PT, R16, UR39, RZ ;  /* 0x0000002710767c10 */ /* 0x000fe4000ff9e0ff */
[----:B------:R-:W-:Y:S02]  /*1be0*/  IADD3 R132, P5, PT, R15, UR34, RZ ;  /* 0x000000220f847c10 */ /* 0x000fe4000ffbe0ff */
[C---:B------:R-:W-:Y:S02]  /*1bf0*/  IADD3.X R111, PT, PT, R3.reuse, UR69, RZ, P6, !PT ;  /* 0x00000045036f7c10 */ /* 0x040fe4000b7fe4ff */
[C---:B------:R-:W-:Y:S02]  /*1c00*/  IADD3.X R115, PT, PT, R3.reuse, UR68, RZ, P0, !PT ;  /* 0x0000004403737c10 */ /* 0x040fe400087fe4ff */
[----:B------:R-:W-:-:S02]  /*1c10*/  IADD3.X R119, PT, PT, R3, UR67, RZ, P2, !PT ;  /* 0x0000004303777c10 */ /* 0x000fc400097fe4ff */
[C---:B------:R-:W-:Y:S02]  /*1c20*/  IADD3.X R123, PT, PT, R3.reuse, UR66, RZ, P1, !PT ;  /* 0x00000042037b7c10 */ /* 0x040fe40008ffe4ff */
[----:B------:R-:W-:Y:S02]  /*1c30*/  IADD3.X R139, PT, PT, R3, UR63, RZ, P3, !PT ;  /* 0x0000003f038b7c10 */ /* 0x000fe40009ffe4ff */
[C---:B------:R-:W-:Y:S02]  /*1c40*/  IADD3 R112, P6, PT, R15.reuse, UR41, RZ ;  /* 0x000000290f707c10 */ /* 0x040fe4000ffde0ff */
[C---:B------:R-:W-:Y:S02]  /*1c50*/  IADD3 R116, P0, PT, R15.reuse, UR39, RZ ;  /* 0x000000270f747c10 */ /* 0x040fe4000ff1e0ff */
[C---:B------:R-:W-:Y:S02]  /*1c60*/  IADD3 R120, P2, PT, R15.reuse, UR37, RZ ;  /* 0x000000250f787c10 */ /* 0x040fe4000ff5e0ff */
[----:B------:R-:W-:-:S02]  /*1c70*/  IADD3 R124, P1, PT, R15, UR35, RZ ;  /* 0x000000230f7c7c10 */ /* 0x000fc4000ff3e0ff */
[----:B------:R-:W-:Y:S02]  /*1c80*/  IADD3.X R135, PT, PT, R3, UR64, RZ, P4, !PT ;  /* 0x0000004003877c10 */ /* 0x000fe4000a7fe4ff */
[----:B------:R-:W-:Y:S02]  /*1c90*/  IADD3 R140, P3, PT, R15, UR62, RZ ;  /* 0x0000003e0f8c7c10 */ /* 0x000fe4000ff7e0ff */
        /* <DEDUP_REMOVED lines=11> */
[C---:B------:R-:W-:Y:S02]  /*1d50*/  IADD3 R142, P1, PT, R16.reuse, UR62, RZ ;  /* 0x0000003e108e7c10 */ /* 0x040fe4000ff3e0ff */
[----:B------:R-:W-:Y:S02]  /*1d60*/  IADD3.X R149, PT, PT, R179, UR19, RZ, P4, !PT ;  /* 0x00000013b3957c10 */ /* 0x000fe4000a7fe4ff */
[C---:B------:R-:W-:Y:S02]  /*1d70*/  IADD3 R154, P3, PT, R16.reuse, UR57, RZ ;  /* 0x00000039109a7c10 */ /* 0x040fe4000ff7e0ff */
        /* <DEDUP_REMOVED lines=11> */
[----:B------:R-:W-:Y:S02]  /*1e30*/  IADD3 R156, P1, PT, R15, UR55, RZ ;  /* 0x000000370f9c7c10 */ /* 0x000fe4000ff3e0ff */
[----:B------:R-:W-:Y:S02]  /*1e40*/  IADD3.X R163, PT, PT, R3, UR31, RZ, P4, !PT ;  /* 0x0000001f03a37c10 */ /* 0x000fe4000a7fe4ff */
[----:B------:R-:W-:-:S02]  /*1e50*/  IADD3 R168, P3, PT, R15, UR51, RZ ;  /* 0x000000330fa87c10 */ /* 0x000fc4000ff7e0ff */
[----:B------:R-:W-:Y:S02]  /*1e60*/  IADD3.X R171, PT, PT, R179, UR49, RZ, P5, !PT ;  /* 0x00000031b3ab7c10 */ /* 0x000fe4000affe4ff */
[C---:B------:R-:W-:Y:S02]  /*1e70*/  IADD3 R164, P4, PT, R15.reuse, UR52, RZ ;  /* 0x000000340fa47c10 */ /* 0x040fe4000ff9e0ff */
        /* <DEDUP_REMOVED lines=10> */
[C---:B------:R-:W-:Y:S02]  /*1f20*/  IADD3.X R173, PT, PT, R179.reuse, UR29, RZ, P4, !PT ;  /* 0x0000001db3ad7c10 */ /* 0x040fe4000a7fe4ff */
        /* <DEDUP_REMOVED lines=9> */
[----:B------:R-:W-:Y:S02]  /*1fc0*/  IADD3.X R179, PT, PT, R179, UR48, RZ, P4, !PT ;  /* 0x00000030b3b37c10 */ /* 0x000fe4000a7fe4ff */
[----:B0-----:R-:W-:-:S07]  /*1fd0*/  IADD3.X R3, PT, PT, R3, UR48, RZ, P5, !PT ;  /* 0x0000003003037c10 */ /* 0x001fce000affe4ff */
.L_x_2:
[----:B------:R-:W-:Y:S02]  /*1fe0*/  ISETP.GT.AND P2, PT, R14, RZ, PT ;  /* 0x000000ff0e00720c */ /* 0x000fe40003f44270 */
[----:B------:R-:W-:Y:S02]  /*1ff0*/  SHF.R.S32.HI R49, RZ, 0x1f, R16 ;  /* 0x0000001fff317819 */ /* 0x000fe40000011410 */
[----:B------:R-:W-:Y:S02]  /*2000*/  IADD3 R90, P1, PT, R16, UR10, RZ ;  /* 0x0000000a105a7c10 */ /* 0x000fe4000ff3e0ff */
[----:B------:R-:W-:Y:S02]  /*2010*/  SHF.R.S32.HI R48, RZ, 0x1f, R15 ;  /* 0x0000001fff307819 */ /* 0x000fe4000001140f */
[----:B------:R-:W-:Y:S02]  /*2020*/  IADD3 R88, P0, PT, R15, UR10, RZ ;  /* 0x0000000a0f587c10 */ /* 0x000fe4000ff1e0ff */
[----:B------:R-:W-:-:S02]  /*2030*/  PRMT R183, RZ, 0x7610, R183 ;  /* 0x00007610ffb77816 */ /* 0x000fc400000000b7 */
[----:B------:R-:W-:Y:S02]  /*2040*/  PRMT R185, RZ, 0x7610, R185 ;  /* 0x00007610ffb97816 */ /* 0x000fe400000000b9 */
[----:B------:R-:W-:Y:S02]  /*2050*/  IADD3.X R91, PT, PT, R49, UR11, RZ, P1, !PT ;  /* 0x0000000b315b7c10 */ /* 0x000fe40008ffe4ff */
[----:B------:R-:W-:Y:S02]  /*2060*/  IADD3.X R89, PT, PT, R48, UR11, RZ, P0, !PT ;  /* 0x0000000b30597c10 */ /* 0x000fe400087fe4ff */
[----:B------:R-:W-:Y:S01]  /*2070*/  ISETP.GT.AND P3, PT, R14, 0x1, PT ;  /* 0x000000010e00780c */ /* 0x000fe20003f64270 */
[----:B------:R0:W2:Y:S01]  /*2080*/  @P2 LDG.E.U8 R183, desc[UR8][R90.64] ;  /* 0x000000085ab72981 */ /* 0x0000a2000c1e1100 */
[----:B------:R-:W-:Y:S02]  /*2090*/  IADD3 R50, P1, PT, R178, UR10, RZ ;  /* 0x0000000ab2327c10 */ /* 0x000fe4000ff3e0ff */
[----:B------:R-:W-:Y:S01]  /*20a0*/  IADD3 R48, P0, PT, R174, UR10, RZ ;  /* 0x0000000aae307c10 */ /* 0x000fe2000ff1e0ff */
[----:B------:R1:W3:Y:S01]  /*20b0*/  @P2 LDG.E.U8 R185, desc[UR8][R88.64] ;  /* 0x0000000858b92981 */ /* 0x0002e2000c1e1100 */
[----:B------:R-:W-:-:S02]  /*20c0*/  ISETP.GT.AND P2, PT, R14, 0x2, PT ;  /* 0x000000020e00780c */ /* 0x000fc40003f44270 */
[----:B------:R-:W-:Y:S02]  /*20d0*/  PRMT R225, RZ, 0x7610, R225 ;  /* 0x00007610ffe17816 */ /* 0x000fe400000000e1 */
[----:B------:R-:W-:Y:S02]  /*20e0*/  PRMT R224, RZ, 0x7610, R224 ;  /* 0x00007610ffe07816 */ /* 0x000fe400000000e0 */
[----:B------:R-:W-:Y:S02]  /*20f0*/  IADD3.X R51, PT, PT, R3, UR11, RZ, P1, !PT ;  /* 0x0000000b03337c10 */ /* 0x000fe40008ffe4ff */
[----:B------:R-:W-:Y:S02]  /*2100*/  IADD3.X R49, PT, PT, R179, UR11, RZ, P0, !PT ;  /* 0x0000000bb3317c10 */ /* 0x000fe400087fe4ff */
[----:B------:R-:W-:Y:S01]  /*2110*/  IADD3 R126, P1, PT, R176, UR10, RZ ;  /* 0x0000000ab07e7c10 */ /* 0x000fe2000ff3e0ff */
[----:B------:R4:W5:Y:S01]  /*2120*/  @P3 LDG.E.U8 R225, desc[UR8][R50.64] ;  /* 0x0000000832e13981 */ /* 0x000962000c1e1100 */
[----:B0-----:R-:W-:-:S02]  /*2130*/  IADD3 R90, P0, PT, R172, UR10, RZ ;  /* 0x0000000aac5a7c10 */ /* 0x001fc4000ff1e0ff */
[----:B------:R-:W-:Y:S01]  /*2140*/  PRMT R219, RZ, 0x7610, R219 ;  /* 0x00007610ffdb7816 */ /* 0x000fe200000000db */
[----:B------:R0:W2:Y:S01]  /*2150*/  @P3 LDG.E.U8 R224, desc[UR8][R48.64] ;  /* 0x0000000830e03981 */ /* 0x0000a2000c1e1100 */
[----:B------:R-:W-:Y:S02]  /*2160*/  PRMT R218, RZ, 0x7610, R218 ;  /* 0x00007610ffda7816 */ /* 0x000fe400000000da */
[----:B------:R-:W-:Y:S02]  /*2170*/  IADD3.X R127, PT, PT, R8, UR11, RZ, P1, !PT ;  /* 0x0000000b087f7c10 */ /* 0x000fe40008ffe4ff */
[----:B------:R-:W-:Y:S02]  /*2180*/  IADD3.X R91, PT, PT, R177, UR11, RZ, P0, !PT ;  /* 0x0000000bb15b7c10 */ /* 0x000fe400087fe4ff */
[----:B------:R-:W-:Y:S01]  /*2190*/  ISETP.GT.AND P3, PT, R14, 0x3, PT ;  /* 0x000000030e00780c */ /* 0x000fe20003f64270 */
[----:B------:R0:W2:Y:S01]  /*21a0*/  @P2 LDG.E.U8 R219, desc[UR8][R126.64] ;  /* 0x000000087edb2981 */ /* 0x0000a2000c1e1100 */
[----:B-1----:R-:W-:-:S02]  /*21b0*/  IADD3 R88, P1, PT, R170, UR10, RZ ;  /* 0x0000000aaa587c10 */ /* 0x002fc4000ff3e0ff */
[----:B----4-:R-:W-:Y:S01]  /*21c0*/  IADD3 R50, P0, PT, R168, UR10, RZ ;  /* 0x0000000aa8327c10 */ /* 0x010fe2000ff1e0ff */
[----:B------:R1:W4:Y:S01]  /*21d0*/  @P2 LDG.E.U8 R218, desc[UR8][R90.64] ;  /* 0x000000085ada2981 */ /* 0x000322000c1e1100 */
[----:B------:R-:W-:Y:S02]  /*21e0*/  ISETP.GT.AND P2, PT, R14, 0x4, PT ;  /* 0x000000040e00780c */ /* 0x000fe40003f44270 */
[----:B------:R-:W-:Y:S02]  /*21f0*/  PRMT R214, RZ, 0x7610, R214 ;  /* 0x00007610ffd67816 */ /* 0x000fe400000000d6 */
[----:B------:R-:W-:Y:S02]  /*2200*/  PRMT R213, RZ, 0x7610, R213 ;  /* 0x00007610ffd57816 */ /* 0x000fe400000000d5 */
[----:B------:R-:W-:Y:S02]  /*2210*/  IADD3.X R89, PT, PT, R9, UR11, RZ, P1, !PT ;  /* 0x0000000b09597c10 */ /* 0x000fe40008ffe4ff */
[----:B------:R-:W-:-:S02]  /*2220*/  IADD3.X R51, PT, PT, R175, UR11, RZ, P0, !PT ;  /* 0x0000000baf337c10 */ /* 0x000fc400087fe4ff */
[----:B0-----:R-:W-:Y:S01]  /*2230*/  IADD3 R48, P1, PT, R166, UR10, RZ ;  /* 0x0000000aa6307c10 */ /* 0x001fe2000ff3e0ff */
[----:B------:R0:W2:Y:S01]  /*2240*/  @P3 LDG.E.U8 R214, desc[UR8][R88.64] ;  /* 0x0000000858d63981 */ /* 0x0000a2000c1e1100 */
[----:B------:R-:W-:Y:S02]  /*2250*/  IADD3 R126, P0, PT, R164, UR10, RZ ;  /* 0x0000000aa47e7c10 */ /* 0x000fe4000ff1e0ff */
[----:B------:R-:W-:Y:S01]  /*2260*/  PRMT R208, RZ, 0x7610, R208 ;  /* 0x00007610ffd07816 */ /* 0x000fe200000000d0 */
[----:B------:R0:W2:Y:S01]  /*2270*/  @P3 LDG.E.U8 R213, desc[UR8][R50.64] ;  /* 0x0000000832d53981 */ /* 0x0000a2000c1e1100 */
[----:B------:R-:W-:Y:S02]  /*2280*/  PRMT R207, RZ, 0x7610, R207 ;  /* 0x00007610ffcf7816 */ /* 0x000fe400000000cf */
[----:B------:R-:W-:Y:S02]  /*2290*/  IADD3.X R49, PT, PT, R10, UR11, RZ, P1, !PT ;  /* 0x0000000b0a317c10 */ /* 0x000fe40008ffe4ff */
[----:B------:R-:W-:-:S02]  /*22a0*/  IADD3.X R127, PT, PT, R173, UR11, RZ, P0, !PT ;  /* 0x0000000bad7f7c10 */ /* 0x000fc400087fe4ff */
[----:B------:R-:W-:Y:S01]  /*22b0*/  ISETP.GT.AND P3, PT, R14, 0x5, PT ;  /* 0x000000050e00780c */ /* 0x000fe20003f64270 */
[----:B------:R0:W2:Y:S01]  /*22c0*/  @P2 LDG.E.U8 R208, desc[UR8][R48.64] ;  /* 0x0000000830d02981 */ /* 0x0000a2000c1e1100 */
[----:B-1----:R-:W-:Y:S02]  /*22d0*/  IADD3 R90, P1, PT, R162, UR10, RZ ;  /* 0x0000000aa25a7c10 */ /* 0x002fe4000ff3e0ff */
[----:B0-----:R-:W-:Y:S01]  /*22e0*/  IADD3 R88, P0, PT, R160, UR10, RZ ;  /* 0x0000000aa0587c10 */ /* 0x001fe2000ff1e0ff */
[----:B------:R0:W2:Y:S01]  /*22f0*/  @P2 LDG.E.U8 R207, desc[UR8][R126.64] ;  /* 0x000000087ecf2981 */ /* 0x0000a2000c1e1100 */
[----:B------:R-:W-:Y:S02]  /*2300*/  ISETP.GT.AND P2, PT, R14, 0x6, PT ;  /* 0x000000060e00780c */ /* 0x000fe40003f44270 */
[----:B------:R-:W-:Y:S02]  /*2310*/  PRMT R202, RZ, 0x7610, R202 ;  /* 0x00007610ffca7816 */ /* 0x000fe400000000ca */
[----:B------:R-:W-:-:S02]  /*2320*/  PRMT R201, RZ, 0x7610, R201 ;  /* 0x00007610ffc97816 */ /* 0x000fc400000000c9 */
[----:B------:R-:W-:Y:S02]  /*2330*/  IADD3.X R91, PT, PT, R181, UR11, RZ, P1, !PT ;  /* 0x0000000bb55b7c10 */ /* 0x000fe40008ffe4ff */
[----:B------:R-:W-:Y:S02]  /*2340*/  IADD3.X R89, PT, PT, R171, UR11, RZ, P0, !PT ;  /* 0x0000000bab597c10 */ /* 0x000fe400087fe4ff */
[----:B------:R-:W-:Y:S01]  /*2350*/  IADD3 R50, P1, PT, R158, UR10, RZ ;  /* 0x0000000a9e327c10 */ /* 0x000fe2000ff3e0ff */
[----:B------:R1:W2:Y:S01]  /*2360*/  @P3 LDG.E.U8 R202, desc[UR8][R90.64] ;  /* 0x000000085aca3981 */ /* 0x0002a2000c1e1100 */
[----:B------:R-:W-:Y:S02]  /*2370*/  IADD3 R48, P0, PT, R156, UR10, RZ ;  /* 0x0000000a9c307c10 */ /* 0x000fe4000ff1e0ff */
[----:B------:R-:W-:Y:S01]  /*2380*/  PRMT R196, RZ, 0x7610, R196 ;  /* 0x00007610ffc47816 */ /* 0x000fe200000000c4 */
[----:B------:R1:W2:Y:S01]  /*2390*/  @P3 LDG.E.U8 R201, desc[UR8][R88.64] ;  /* 0x0000000858c93981 */ /* 0x0002a2000c1e1100 */
[----:B------:R-:W-:-:S02]  /*23a0*/  PRMT R195, RZ, 0x7610, R195 ;  /* 0x00007610ffc37816 */ /* 0x000fc400000000c3 */
[----:B------:R-:W-:Y:S02]  /*23b0*/  IADD3.X R51, PT, PT, R180, UR11, RZ, P1, !PT ;  /* 0x0000000bb4337c10 */ /* 0x000fe40008ffe4ff */
[----:B------:R-:W-:Y:S02]  /*23c0*/  IADD3.X R49, PT, PT, R169, UR11, RZ, P0, !PT ;  /* 0x0000000ba9317c10 */ /* 0x000fe400087fe4ff */
[----:B------:R-:W-:Y:S01]  /*23d0*/  ISETP.GT.AND P3, PT, R14, 0x7, PT ;  /* 0x000000070e00780c */ /* 0x000fe20003f64270 */
[----:B------:R1:W2:Y:S01]  /*23e0*/  @P2 LDG.E.U8 R196, desc[UR8][R50.64] ;  /* 0x0000000832c42981 */ /* 0x0002a2000c1e1100 */
[----:B0-----:R-:W-:Y:S02]  /*23f0*/  IADD3 R126, P1, PT, R154, UR10, RZ ;  /* 0x0000000a9a7e7c10 */ /* 0x001fe4000ff3e0ff */
[----:B-1----:R-:W-:Y:S01]  /*2400*/  IADD3 R90, P0, PT, R152, UR10, RZ ;  /* 0x0000000a985a7c10 */ /* 0x002fe2000ff1e0ff */
[----:B------:R0:W2:Y:S01]  /*2410*/  @P2 LDG.E.U8 R195, desc[UR8][R48.64] ;  /* 0x0000000830c32981 */ /* 0x0000a2000c1e1100 */
[----:B------:R-:W-:-:S02]  /*2420*/  ISETP.GT.AND P2, PT, R14, 0x8, PT ;  /* 0x000000080e00780c */ /* 0x000fc40003f44270 */
[----:B------:R-:W-:Y:S02]  /*2430*/  PRMT R190, RZ, 0x7610, R190 ;  /* 0x00007610ffbe7816 */ /* 0x000fe400000000be */
[----:B------:R-:W-:Y:S02]  /*2440*/  PRMT R189, RZ, 0x7610, R189 ;  /* 0x00007610ffbd7816 */ /* 0x000fe400000000bd */
[----:B------:R-:W-:Y:S02]  /*2450*/  IADD3.X R127, PT, PT, R167, UR11, RZ, P1, !PT ;  /* 0x0000000ba77f7c10 */ /* 0x000fe40008ffe4ff */
[----:B------:R-:W-:Y:S02]  /*2460*/  IADD3.X R91, PT, PT, R165, UR11, RZ, P0, !PT ;  /* 0x0000000ba55b7c10 */ /* 0x000fe400087fe4ff */
[----:B------:R-:W-:Y:S01]  /*2470*/  IADD3 R88, P1, PT, R150, UR10, RZ ;  /* 0x0000000a96587c10 */ /* 0x000fe2000ff3e0ff */
[----:B------:R1:W2:Y:S01]  /*2480*/  @P3 LDG.E.U8 R190, desc[UR8][R126.64] ;  /* 0x000000087ebe3981 */ /* 0x0002a2000c1e1100 */
[----:B------:R-:W-:-:S02]  /*2490*/  IADD3 R50, P0, PT, R148, UR10, RZ ;  /* 0x0000000a94327c10 */ /* 0x000fc4000ff1e0ff */
[----:B------:R-:W-:Y:S01]  /*24a0*/  PRMT R129, RZ, 0x7610, R129 ;  /* 0x00007610ff817816 */ /* 0x000fe20000000081 */
[----:B------:R1:W2:Y:S01]  /*24b0*/  @P3 LDG.E.U8 R189, desc[UR8][R90.64] ;  /* 0x000000085abd3981 */ /* 0x0002a2000c1e1100 */
[----:B------:R-:W-:Y:S02]  /*24c0*/  PRMT R229, RZ, 0x7610, R229 ;  /* 0x00007610ffe57816 */ /* 0x000fe400000000e5 */
[----:B------:R-:W-:Y:S02]  /*24d0*/  IADD3.X R89, PT, PT, R163, UR11, RZ, P1, !PT ;  /* 0x0000000ba3597c10 */ /* 0x000fe40008ffe4ff */
[----:B------:R-:W-:Y:S02]  /*24e0*/  IADD3.X R51, PT, PT, R161, UR11, RZ, P0, !PT ;  /* 0x0000000ba1337c10 */ /* 0x000fe400087fe4ff */
[----:B------:R-:W-:Y:S01]  /*24f0*/  ISETP.GT.AND P3, PT, R14, 0x9, PT ;  /* 0x000000090e00780c */ /* 0x000fe20003f64270 */
[----:B------:R1:W2:Y:S01]  /*2500*/  @P2 LDG.E.U8 R129, desc[UR8][R88.64] ;  /* 0x0000000858812981 */ /* 0x0002a2000c1e1100 */
[----:B0-----:R-:W-:-:S02]  /*2510*/  IADD3 R48, P1, PT, R146, UR10, RZ ;  /* 0x0000000a92307c10 */ /* 0x001fc4000ff3e0ff */
[----:B-1----:R-:W-:Y:S01]  /*2520*/  IADD3 R126, P0, PT, R144, UR10, RZ ;  /* 0x0000000a907e7c10 */ /* 0x002fe2000ff1e0ff */
[----:B------:R0:W2:Y:S01]  /*2530*/  @P2 LDG.E.U8 R229, desc[UR8][R50.64] ;  /* 0x0000000832e52981 */ /* 0x0000a2000c1e1100 */
[----:B------:R-:W-:Y:S02]  /*2540*/  ISETP.GT.AND P2, PT, R14, 0xa, PT ;  /* 0x0000000a0e00780c */ /* 0x000fe40003f44270 */
[----:B------:R-:W-:Y:S02]  /*2550*/  PRMT R223, RZ, 0x7610, R223 ;  /* 0x00007610ffdf7816 */ /* 0x000fe400000000df */
[----:B------:R-:W-:Y:S02]  /*2560*/  PRMT R222, RZ, 0x7610, R222 ;  /* 0x00007610ffde7816 */ /* 0x000fe400000000de */
[----:B------:R-:W-:Y:S02]  /*2570*/  IADD3.X R49, PT, PT, R159, UR11, RZ, P1, !PT ;  /* 0x0000000b9f317c10 */ /* 0x000fe40008ffe4ff */
[----:B------:R-:W-:-:S02]  /*2580*/  IADD3.X R127, PT, PT, R157, UR11, RZ, P0, !PT ;  /* 0x0000000b9d7f7c10 */ /* 0x000fc400087fe4ff */
[----:B------:R-:W-:Y:S01]  /*2590*/  IADD3 R90, P1, PT, R142, UR10, RZ ;  /* 0x0000000a8e5a7c10 */ /* 0x000fe2000ff3e0ff */
        /* <DEDUP_REMOVED lines=9> */
[----:B0-----:R-:W-:Y:S02]  /*2630*/  IADD3 R50, P1, PT, R138, UR10, RZ ;  /* 0x0000000a8a327c10 */ /* 0x001fe4000ff3e0ff */
[----:B-1----:R-:W-:Y:S01]  /*2640*/  IADD3 R48, P0, PT, R136, UR10, RZ ;  /* 0x0000000a88307c10 */ /* 0x002fe2000ff1e0ff */
        /* <DEDUP_REMOVED lines=10> */
[----:B------:R1:W3:Y:S01]  /*26f0*/  @P3 LDG.E.U8 R211, desc[UR8][R48.64] ;  /* 0x0000000830d33981 */ /* 0x0002e2000c1e1100 */
[----:B------:R-:W-:-:S02]  /*2700*/  PRMT R205, RZ, 0x7610, R205 ;  /* 0x00007610ffcd7816 */ /* 0x000fc400000000cd */
[----:B------:R-:W-:Y:S02]  /*2710*/  IADD3.X R127, PT, PT, R147, UR11, RZ, P1, !PT ;  /* 0x0000000b937f7c10 */ /* 0x000fe40008ffe4ff */
[----:B------:R-:W-:Y:S02]  /*2720*/  IADD3.X R91, PT, PT, R145, UR11, RZ, P0, !PT ;  /* 0x0000000b915b7c10 */ /* 0x000fe400087fe4ff */
[----:B------:R-:W-:Y:S01]  /*2730*/  ISETP.GT.AND P3, PT, R14, 0xd, PT ;  /* 0x0000000d0e00780c */ /* 0x000fe20003f64270 */
[----:B------:R1:W3:Y:S01]  /*2740*/  @P2 LDG.E.U8 R206, desc[UR8][R126.64] ;  /* 0x000000087ece2981 */ /* 0x0002e2000c1e1100 */
[----:B0-----:R-:W-:Y:S02]  /*2750*/  IADD3 R88, P1, PT, R130, UR10, RZ ;  /* 0x0000000a82587c10 */ /* 0x001fe4000ff3e0ff */
[----:B-1----:R-:W-:Y:S01]  /*2760*/  IADD3 R50, P0, PT, R124, UR10, RZ ;  /* 0x0000000a7c327c10 */ /* 0x002fe2000ff1e0ff */
[----:B------:R0:W3:Y:S01]  /*2770*/  @P2 LDG.E.U8 R205, desc[UR8][R90.64] ;  /* 0x000000085acd2981 */ /* 0x0000e2000c1e1100 */
[----:B------:R-:W-:-:S02]  /*2780*/  ISETP.GT.AND P2, PT, R14, 0xe, PT ;  /* 0x0000000e0e00780c */ /* 0x000fc40003f44270 */
[----:B------:R-:W-:Y:S02]  /*2790*/  PRMT R200, RZ, 0x7610, R200 ;  /* 0x00007610ffc87816 */ /* 0x000fe400000000c8 */
[----:B------:R-:W-:Y:S02]  /*27a0*/  PRMT R199, RZ, 0x7610, R199 ;  /* 0x00007610ffc77816 */ /* 0x000fe400000000c7 */
[----:B------:R-:W-:Y:S02]  /*27b0*/  IADD3.X R89, PT, PT, R143, UR11, RZ, P1, !PT ;  /* 0x0000000b8f597c10 */ /* 0x000fe40008ffe4ff */
[----:B------:R-:W-:Y:S02]  /*27c0*/  IADD3.X R51, PT, PT, R141, UR11, RZ, P0, !PT ;  /* 0x0000000b8d337c10 */ /* 0x000fe400087fe4ff */
[----:B------:R-:W-:Y:S01]  /*27d0*/  IADD3 R48, P1, PT, R122, UR10, RZ ;  /* 0x0000000a7a307c10 */ /* 0x000fe2000ff3e0ff */
[----:B------:R1:W4:Y:S01]  /*27e0*/  @P3 LDG.E.U8 R200, desc[UR8][R88.64] ;  /* 0x0000000858c83981 */ /* 0x000322000c1e1100 */
[----:B------:R-:W-:-:S02]  /*27f0*/  IADD3 R126, P0, PT, R120, UR10, RZ ;  /* 0x0000000a787e7c10 */ /* 0x000fc4000ff1e0ff */
[----:B------:R-:W-:Y:S01]  /*2800*/  PRMT R194, RZ, 0x7610, R194 ;  /* 0x00007610ffc27816 */ /* 0x000fe200000000c2 */
[----:B------:R1:W4:Y:S01]  /*2810*/  @P3 LDG.E.U8 R199, desc[UR8][R50.64] ;  /* 0x0000000832c73981 */ /* 0x000322000c1e1100 */
[----:B------:R-:W-:Y:S02]  /*2820*/  PRMT R193, RZ, 0x7610, R193 ;  /* 0x00007610ffc17816 */ /* 0x000fe400000000c1 */
[----:B------:R-:W-:Y:S02]  /*2830*/  IADD3.X R49, PT, PT, R139, UR11, RZ, P1, !PT ;  /* 0x0000000b8b317c10 */ /* 0x000fe40008ffe4ff */
[----:B------:R-:W-:Y:S02]  /*2840*/  IADD3.X R127, PT, PT, R137, UR11, RZ, P0, !PT ;  /* 0x0000000b897f7c10 */ /* 0x000fe400087fe4ff */
[----:B------:R-:W-:Y:S01]  /*2850*/  ISETP.GT.AND P3, PT, R14, 0xf, PT ;  /* 0x0000000f0e00780c */ /* 0x000fe20003f64270 */
[----:B------:R1:W4:Y:S01]  /*2860*/  @P2 LDG.E.U8 R194, desc[UR8][R48.64] ;  /* 0x0000000830c22981 */ /* 0x000322000c1e1100 */
[----:B0-----:R-:W-:-:S02]  /*2870*/  IADD3 R90, P1, PT, R118, UR10, RZ ;  /* 0x0000000a765a7c10 */ /* 0x001fc4000ff3e0ff */
[----:B-1----:R-:W-:Y:S01]  /*2880*/  IADD3 R88, P0, PT, R116, UR10, RZ ;  /* 0x0000000a74587c10 */ /* 0x002fe2000ff1e0ff */
[----:B------:R0:W4:Y:S01]  /*2890*/  @P2 LDG.E.U8 R193, desc[UR8][R126.64] ;  /* 0x000000087ec12981 */ /* 0x000122000c1e1100 */
[----:B------:R-:W-:Y:S02]  /*28a0*/  ISETP.GT.AND P2, PT, R14, 0x10, PT ;  /* 0x000000100e00780c */ /* 0x000fe40003f44270 */
[----:B------:R-:W-:Y:S02]  /*28b0*/  PRMT R188, RZ, 0x7610, R188 ;  /* 0x00007610ffbc7816 */ /* 0x000fe400000000bc */
[----:B------:R-:W-:Y:S02]  /*28c0*/  PRMT R187, RZ, 0x7610, R187 ;  /* 0x00007610ffbb7816 */ /* 0x000fe400000000bb */
[----:B------:R-:W-:Y:S02]  /*28d0*/  IADD3.X R91, PT, PT, R135, UR11, RZ, P1, !PT ;  /* 0x0000000b875b7c10 */ /* 0x000fe40008ffe4ff */
[----:B------:R-:W-:-:S02]  /*28e0*/  IADD3.X R89, PT, PT, R133, UR11, RZ, P0, !PT ;  /* 0x0000000b85597c10 */ /* 0x000fc400087fe4ff */
[----:B------:R-:W-:Y:S01]  /*28f0*/  IADD3 R50, P1, PT, R114, UR10, RZ ;  /* 0x0000000a72327c10 */ /* 0x000fe2000ff3e0ff */
[----:B------:R1:W4:Y:S01]  /*2900*/  @P3 LDG.E.U8 R188, desc[UR8][R90.64] ;  /* 0x000000085abc3981 */ /* 0x000322000c1e1100 */
[----:B------:R-:W-:Y:S02]  /*2910*/  IADD3 R48, P0, PT, R112, UR10, RZ ;  /* 0x0000000a70307c10 */ /* 0x000fe4000ff1e0ff */
[----:B------:R-:W-:Y:S01]  /*2920*/  PRMT R221, RZ, 0x7610, R221 ;  /* 0x00007610ffdd7816 */ /* 0x000fe200000000dd */
[----:B------:R1:W4:Y:S01]  /*2930*/  @P3 LDG.E.U8 R187, desc[UR8][R88.64] ;  /* 0x0000000858bb3981 */ /* 0x000322000c1e1100 */
[----:B------:R-:W-:Y:S02]  /*2940*/  PRMT R227, RZ, 0x7610, R227 ;  /* 0x00007610ffe37816 */ /* 0x000fe400000000e3 */
[----:B------:R-:W-:Y:S02]  /*2950*/  IADD3.X R51, PT, PT, R131, UR11, RZ, P1, !PT ;  /* 0x0000000b83337c10 */ /* 0x000fe40008ffe4ff */
[----:B------:R-:W-:-:S02]  /*2960*/  IADD3.X R49, PT, PT, R125, UR11, RZ, P0, !PT ;  /* 0x0000000b7d317c10 */ /* 0x000fc400087fe4ff */
[----:B------:R-:W-:Y:S01]  /*2970*/  ISETP.GT.AND P3, PT, R14, 0x11, PT ;  /* 0x000000110e00780c */ /* 0x000fe20003f64270 */
[----:B------:R1:W4:Y:S01]  /*2980*/  @P2 LDG.E.U8 R221, desc[UR8][R50.64] ;  /* 0x0000000832dd2981 */ /* 0x000322000c1e1100 */
[----:B0-----:R-:W-:Y:S02]  /*2990*/  IADD3 R126, P1, PT, R110, UR10, RZ ;  /* 0x0000000a6e7e7c10 */ /* 0x001fe4000ff3e0ff */
[----:B-1----:R-:W-:Y:S01]  /*29a0*/  IADD3 R90, P0, PT, R108, UR10, RZ ;  /* 0x0000000a6c5a7c10 */ /* 0x002fe2000ff1e0ff */
[----:B------:R0:W5:Y:S01]  /*29b0*/  @P2 LDG.E.U8 R227, desc[UR8][R48.64] ;  /* 0x0000000830e32981 */ /* 0x000162000c1e1100 */
[----:B------:R-:W-:Y:S02]  /*29c0*/  ISETP.GT.AND P2, PT, R14, 0x12, PT ;  /* 0x000000120e00780c */ /* 0x000fe40003f44270 */
[----:B------:R-:W-:Y:S02]  /*29d0*/  PRMT R184, RZ, 0x7610, R184 ;  /* 0x00007610ffb87816 */ /* 0x000fe400000000b8 */
[----:B------:R-:W-:-:S02]  /*29e0*/  PRMT R220, RZ, 0x7610, R220 ;  /* 0x00007610ffdc7816 */ /* 0x000fc400000000dc */
[----:B------:R-:W-:Y:S02]  /*29f0*/  IADD3.X R127, PT, PT, R123, UR11, RZ, P1, !PT ;  /* 0x0000000b7b7f7c10 */ /* 0x000fe40008ffe4ff */
[----:B------:R-:W-:Y:S02]  /*2a00*/  IADD3.X R91, PT, PT, R121, UR11, RZ, P0, !PT ;  /* 0x0000000b795b7c10 */ /* 0x000fe400087fe4ff */
[----:B------:R-:W-:Y:S01]  /*2a10*/  IADD3 R88, P1, PT, R106, UR10, RZ ;  /* 0x0000000a6a587c10 */ /* 0x000fe2000ff3e0ff */
[----:B------:R1:W5:Y:S01]  /*2a20*/  @P3 LDG.E.U8 R184, desc[UR8][R126.64] ;  /* 0x000000087eb83981 */ /* 0x000362000c1e1100 */
[----:B------:R-:W-:Y:S02]  /*2a30*/  IADD3 R50, P0, PT, R104, UR10, RZ ;  /* 0x0000000a68327c10 */ /* 0x000fe4000ff1e0ff */
[----:B------:R-:W-:Y:S01]  /*2a40*/  PRMT R209, RZ, 0x7610, R209 ;  /* 0x00007610ffd17816 */ /* 0x000fe200000000d1 */
[----:B------:R1:W5:Y:S01]  /*2a50*/  @P3 LDG.E.U8 R220, desc[UR8][R90.64] ;  /* 0x000000085adc3981 */ /* 0x000362000c1e1100 */
[----:B------:R-:W-:-:S02]  /*2a60*/  PRMT R215, RZ, 0x7610, R215 ;  /* 0x00007610ffd77816 */ /* 0x000fc400000000d7 */
[----:B------:R-:W-:Y:S02]  /*2a70*/  IADD3.X R89, PT, PT, R119, UR11, RZ, P1, !PT ;  /* 0x0000000b77597c10 */ /* 0x000fe40008ffe4ff */
[----:B------:R-:W-:Y:S02]  /*2a80*/  IADD3.X R51, PT, PT, R117, UR11, RZ, P0, !PT ;  /* 0x0000000b75337c10 */ /* 0x000fe400087fe4ff */
[----:B------:R-:W-:Y:S01]  /*2a90*/  ISETP.GT.AND P3, PT, R14, 0x13, PT ;  /* 0x000000130e00780c */ /* 0x000fe20003f64270 */
[----:B------:R1:W5:Y:S01]  /*2aa0*/  @P2 LDG.E.U8 R209, desc[UR8][R88.64] ;  /* 0x0000000858d12981 */ /* 0x000362000c1e1100 */
[----:B0-----:R-:W-:Y:S02]  /*2ab0*/  IADD3 R48, P1, PT, R102, UR10, RZ ;  /* 0x0000000a66307c10 */ /* 0x001fe4000ff3e0ff */
[----:B-1----:R-:W-:Y:S01]  /*2ac0*/  IADD3 R126, P0, PT, R100, UR10, RZ ;  /* 0x0000000a647e7c10 */ /* 0x002fe2000ff1e0ff */
[----:B------:R0:W5:Y:S01]  /*2ad0*/  @P2 LDG.E.U8 R215, desc[UR8][R50.64] ;  /* 0x0000000832d72981 */ /* 0x000162000c1e1100 */
[----:B------:R-:W-:-:S02]  /*2ae0*/  ISETP.GT.AND P2, PT, R14, 0x14, PT ;  /* 0x000000140e00780c */ /* 0x000fc40003f44270 */
[----:B------:R-:W-:Y:S02]  /*2af0*/  PRMT R203, RZ, 0x7610, R203 ;  /* 0x00007610ffcb7816 */ /* 0x000fe400000000cb */
[----:B------:R-:W-:Y:S02]  /*2b00*/  PRMT R210, RZ, 0x7610, R210 ;  /* 0x00007610ffd27816 */ /* 0x000fe400000000d2 */
[----:B------:R-:W-:Y:S02]  /*2b10*/  IADD3.X R49, PT, PT, R115, UR11, RZ, P1, !PT ;  /* 0x0000000b73317c10 */ /* 0x000fe40008ffe4ff */
[----:B------:R-:W-:Y:S02]  /*2b20*/  IADD3.X R127, PT, PT, R113, UR11, RZ, P0, !PT ;  /* 0x0000000b717f7c10 */ /* 0x000fe400087fe4ff */
[----:B------:R-:W-:Y:S01]  /*2b30*/  IADD3 R90, P1, PT, R98, UR10, RZ ;  /* 0x0000000a625a7c10 */ /* 0x000fe2000ff3e0ff */
[----:B------:R1:W5:Y:S01]  /*2b40*/  @P3 LDG.E.U8 R203, desc[UR8][R48.64] ;  /* 0x0000000830cb3981 */ /* 0x000362000c1e1100 */
[----:B------:R-:W-:-:S02]  /*2b50*/  IADD3 R88, P0, PT, R96, UR10, RZ ;  /* 0x0000000a60587c10 */ /* 0x000fc4000ff1e0ff */
[----:B------:R-:W-:Y:S01]  /*2b60*/  PRMT R197, RZ, 0x7610, R197 ;  /* 0x00007610ffc57816 */ /* 0x000fe200000000c5 */
[----:B------:R1:W5:Y:S01]  /*2b70*/  @P3 LDG.E.U8 R210, desc[UR8][R126.64] ;  /* 0x000000087ed23981 */ /* 0x000362000c1e1100 */
[----:B------:R-:W-:Y:S02]  /*2b80*/  PRMT R204, RZ, 0x7610, R204 ;  /* 0x00007610ffcc7816 */ /* 0x000fe400000000cc */
[----:B------:R-:W-:Y:S02]  /*2b90*/  IADD3.X R91, PT, PT, R111, UR11, RZ, P1, !PT ;  /* 0x0000000b6f5b7c10 */ /* 0x000fe40008ffe4ff */
[----:B------:R-:W-:Y:S02]  /*2ba0*/  IADD3.X R89, PT, PT, R109, UR11, RZ, P0, !PT ;  /* 0x0000000b6d597c10 */ /* 0x000fe400087fe4ff */
[----:B------:R-:W-:Y:S01]  /*2bb0*/  ISETP.GT.AND P3, PT, R14, 0x15, PT ;  /* 0x000000150e00780c */ /* 0x000fe20003f64270 */
[----:B------:R1:W5:Y:S01]  /*2bc0*/  @P2 LDG.E.U8 R197, desc[UR8][R90.64] ;  /* 0x000000085ac52981 */ /* 0x000362000c1e1100 */
[----:B0-----:R-:W-:-:S02]  /*2bd0*/  IADD3 R50, P1, PT, R94, UR10, RZ ;  /* 0x0000000a5e327c10 */ /* 0x001fc4000ff3e0ff */
[----:B-1----:R-:W-:Y:S01]  /*2be0*/  IADD3 R48, P0, PT, R92, UR10, RZ ;  /* 0x0000000a5c307c10 */ /* 0x002fe2000ff1e0ff */
[----:B------:R0:W5:Y:S01]  /*2bf0*/  @P2 LDG.E.U8 R204, desc[UR8][R88.64] ;  /* 0x0000000858cc2981 */ /* 0x000162000c1e1100 */
[----:B------:R-:W-:Y:S02]  /*2c00*/  ISETP.GT.AND P2, PT, R14, 0x16, PT ;  /* 0x000000160e00780c */ /* 0x000fe40003f44270 */
[----:B------:R-:W-:Y:S02]  /*2c10*/  PRMT R191, RZ, 0x7610, R191 ;  /* 0x00007610ffbf7816 */ /* 0x000fe400000000bf */
[----:B------:R-:W-:Y:S02]  /*2c20*/  PRMT R198, RZ, 0x7610, R198 ;  /* 0x00007610ffc67816 */ /* 0x000fe400000000c6 */
[----:B------:R-:W-:Y:S02]  /*2c30*/  IADD3.X R51, PT, PT, R107, UR11, RZ, P1, !PT ;  /* 0x0000000b6b337c10 */ /* 0x000fe40008ffe4ff */
[----:B------:R-:W-:-:S02]  /*2c40*/  IADD3.X R49, PT, PT, R105, UR11, RZ, P0, !PT ;  /* 0x0000000b69317c10 */ /* 0x000fc400087fe4ff */
[----:B------:R-:W-:Y:S01]  /*2c50*/  IADD3 R126, P1, PT, R86, UR10, RZ ;  /* 0x0000000a567e7c10 */ /* 0x000fe2000ff3e0ff */
[----:B------:R1:W5:Y:S01]  /*2c60*/  @P3 LDG.E.U8 R191, desc[UR8][R50.64] ;  /* 0x0000000832bf3981 */ /* 0x000362000c1e1100 */
[----:B------:R-:W-:Y:S02]  /*2c70*/  IADD3 R90, P0, PT, R84, UR10, RZ ;  /* 0x0000000a545a7c10 */ /* 0x000fe4000ff1e0ff */
[----:B------:R-:W-:Y:S01]  /*2c80*/  PRMT R128, RZ, 0x7610, R128 ;  /* 0x00007610ff807816 */ /* 0x000fe20000000080 */
[----:B------:R1:W5:Y:S01]  /*2c90*/  @P3 LDG.E.U8 R198, desc[UR8][R48.64] ;  /* 0x0000000830c63981 */ /* 0x000362000c1e1100 */
[----:B------:R-:W-:Y:S02]  /*2ca0*/  PRMT R192, RZ, 0x7610, R192 ;  /* 0x00007610ffc07816 */ /* 0x000fe400000000c0 */
[----:B------:R-:W-:Y:S02]  /*2cb0*/  IADD3.X R127, PT, PT, R103, UR11, RZ, P1, !PT ;  /* 0x0000000b677f7c10 */ /* 0x000fe40008ffe4ff */
[----:B------:R-:W-:-:S02]  /*2cc0*/  IADD3.X R91, PT, PT, R101, UR11, RZ, P0, !PT ;  /* 0x0000000b655b7c10 */ /* 0x000fc400087fe4ff */
[----:B------:R-:W-:Y:S01]  /*2cd0*/  ISETP.GT.AND P3, PT, R14, 0x17, PT ;  /* 0x000000170e00780c */ /* 0x000fe20003f64270 */
[----:B------:R1:W5:Y:S01]  /*2ce0*/  @P2 LDG.E.U8 R128, desc[UR8][R126.64] ;  /* 0x000000087e802981 */ /* 0x000362000c1e1100 */
        /* <DEDUP_REMOVED lines=39> */
[----:B------:R-:W-:Y:S02]  /*2f60*/  IADD3.X R127, PT, PT, R43, UR11, RZ, P1, !PT ;  /* 0x0000000b2b7f7c10 */ /* 0x000fe40008ffe4ff */
[----:B------:R-:W-:Y:S02]  /*2f70*/  IADD3.X R91, PT, PT, R41, UR11, RZ, P0, !PT ;  /* 0x0000000b295b7c10 */ /* 0x000fe400087fe4ff */
[----:B------:R-:W-:Y:S02]  /*2f80*/  IADD3 R88, P1, PT, R30, UR10, RZ ;  /* 0x0000000a1e587c10 */ /* 0x000fe4000ff3e0ff */
[----:B------:R-:W-:Y:S02]  /*2f90*/  IADD3 R50, P2, PT, R29, UR10, RZ ;  /* 0x0000000a1d327c10 */ /* 0x000fe4000ff5e0ff */
[----:B------:R-:W-:-:S02]  /*2fa0*/  ISETP.GT.AND P0, PT, R14, 0x1d, PT ;  /* 0x0000001d0e00780c */ /* 0x000fc40003f04270 */
[----:B------:R-:W-:Y:S02]  /*2fb0*/  PRMT R234, RZ, 0x7610, R234 ;  /* 0x00007610ffea7816 */ /* 0x000fe400000000ea */
[----:B------:R-:W-:Y:S02]  /*2fc0*/  IADD3.X R89, PT, PT, R39, UR11, RZ, P1, !PT ;  /* 0x0000000b27597c10 */ /* 0x000fe40008ffe4ff */
[----:B------:R-:W-:Y:S02]  /*2fd0*/  IADD3.X R51, PT, PT, R37, UR11, RZ, P2, !PT ;  /* 0x0000000b25337c10 */ /* 0x000fe400097fe4ff */
[----:B0-----:R-:W-:Y:S01]  /*2fe0*/  IADD3 R48, P1, PT, R26, UR10, RZ ;  /* 0x0000000a1a307c10 */ /* 0x001fe2000ff3e0ff */
[----:B------:R0:W5:Y:S01]  /*2ff0*/  @P3 LDG.E.U8 R234, desc[UR8][R90.64] ;  /* 0x000000085aea3981 */ /* 0x000162000c1e1100 */
[----:B------:R-:W-:Y:S02]  /*3000*/  IADD3 RZ, P2, PT, R25, UR10, RZ ;  /* 0x0000000a19ff7c10 */ /* 0x000fe4000ff5e0ff */
[----:B------:R-:W-:-:S02]  /*3010*/  ISETP.GT.AND P4, PT, R14, 0x1c, PT ;  /* 0x0000001c0e00780c */ /* 0x000fc40003f84270 */
[----:B------:R-:W-:Y:S02]  /*3020*/  PRMT R236, RZ, 0x7610, R236 ;  /* 0x00007610ffec7816 */ /* 0x000fe400000000ec */
[----:B------:R-:W-:Y:S02]  /*3030*/  PRMT R240, RZ, 0x7610, R240 ;  /* 0x00007610fff07816 */ /* 0x000fe400000000f0 */
[----:B------:R-:W-:Y:S01]  /*3040*/  PRMT R241, RZ, 0x7610, R241 ;  /* 0x00007610fff17816 */ /* 0x000fe200000000f1 */
[----:B0-----:R-:W-:Y:S01]  /*3050*/  VIADD R90, R25, UR10 ;  /* 0x0000000a195a7c36 */ /* 0x001fe20008000000 */
[----:B------:R-:W-:Y:S01]  /*3060*/  IADD3.X R49, PT, PT, R28, UR11, RZ, P1, !PT ;  /* 0x0000000b1c317c10 */ /* 0x000fe20008ffe4ff */
[----:B------:R0:W5:Y:S01]  /*3070*/  @P3 LDG.E.U8 R236, desc[UR8][R126.64] ;  /* 0x000000087eec3981 */ /* 0x000162000c1e1100 */
[----:B------:R-:W-:Y:S02]  /*3080*/  IADD3.X R91, PT, PT, R27, UR11, RZ, P2, !PT ;  /* 0x0000000b1b5b7c10 */ /* 0x000fe400097fe4ff */
[----:B------:R-:W-:Y:S01]  /*3090*/  PRMT R239, RZ, 0x7610, R239 ;  /* 0x00007610ffef7816 */ /* 0x000fe200000000ef */
[----:B------:R-:W5:Y:S01]  /*30a0*/  @P0 LDG.E.U8 R240, desc[UR8][R48.64] ;  /* 0x0000000830f00981 */ /* 0x000f62000c1e1100 */
[----:B------:R-:W-:-:S03]  /*30b0*/  ISETP.GT.AND P3, PT, R14, 0x1e, PT ;  /* 0x0000001e0e00780c */ /* 0x000fc60003f64270 */
[----:B------:R-:W5:Y:S01]  /*30c0*/  @P0 LDG.E.U8 R241, desc[UR8][R90.64] ;  /* 0x000000085af10981 */ /* 0x000f62000c1e1100 */
[----:B------:R-:W-:Y:S02]  /*30d0*/  IADD3 RZ, P0, PT, R21, UR10, RZ ;  /* 0x0000000a15ff7c10 */ /* 0x000fe4000ff1e0ff */
[----:B------:R-:W-:Y:S01]  /*30e0*/  IADD3 RZ, P1, PT, R22, UR10, RZ ;  /* 0x0000000a16ff7c10 */ /* 0x000fe2000ff3e0ff */
[----:B------:R1:W5:Y:S01]  /*30f0*/  @P4 LDG.E.U8 R239, desc[UR8][R88.64] ;  /* 0x0000000858ef4981 */ /* 0x000362000c1e1100 */
[----:B------:R-:W-:Y:S02]  /*3100*/  PRMT R238, RZ, 0x7610, R238 ;  /* 0x00007610ffee7816 */ /* 0x000fe400000000ee */
[----:B0-----:R-:W-:Y:S02]  /*3110*/  IADD3.X R127, PT, PT, R23, UR11, RZ, P0, !PT ;  /* 0x0000000b177f7c10 */ /* 0x001fe400087fe4ff */
[----:B------:R-:W-:Y:S02]  /*3120*/  IADD3 RZ, P0, PT, R18, UR10, RZ ;  /* 0x0000000a12ff7c10 */ /* 0x000fe4000ff1e0ff */
[----:B------:R-:W-:Y:S01]  /*3130*/  PRMT R242, RZ, 0x7610, R242 ;  /* 0x00007610fff27816 */ /* 0x000fe200000000f2 */
[----:B------:R0:W5:Y:S01]  /*3140*/  @P4 LDG.E.U8 R238, desc[UR8][R50.64] ;  /* 0x0000000832ee4981 */ /* 0x000162000c1e1100 */
[----:B-1----:R-:W-:Y:S01]  /*3150*/  IADD3.X R89, PT, PT, R24, UR11, RZ, P1, !PT ;  /* 0x0000000b18597c10 */ /* 0x002fe20008ffe4ff */
[----:B------:R-:W-:Y:S01]  /*3160*/  VIADD R88, R22, UR10 ;  /* 0x0000000a16587c36 */ /* 0x000fe20008000000 */
[----:B------:R-:W-:Y:S01]  /*3170*/  ISETP.GT.AND P1, PT, R14, 0x1f, PT ;  /* 0x0000001f0e00780c */ /* 0x000fe20003f24270 */
[----:B------:R-:W-:Y:S01]  /*3180*/  VIADD R126, R21, UR10 ;  /* 0x0000000a157e7c36 */ /* 0x000fe20008000000 */
[----:B------:R-:W-:-:S02]  /*3190*/  PRMT R243, RZ, 0x7610, R243 ;  /* 0x00007610fff37816 */ /* 0x000fc400000000f3 */
[----:B------:R1:W5:Y:S01]  /*31a0*/  @P3 LDG.E.U8 R242, desc[UR8][R88.64] ;  /* 0x0000000858f23981 */ /* 0x000362000c1e1100 */
[----:B0-----:R-:W-:Y:S02]  /*31b0*/  IADD3.X R51, PT, PT, R20, UR11, RZ, P0, !PT ;  /* 0x0000000b14337c10 */ /* 0x001fe400087fe4ff */
[C---:B------:R-:W-:Y:S01]  /*31c0*/  IADD3 RZ, P0, PT, R17.reuse, UR10, RZ ;  /* 0x0000000a11ff7c10 */ /* 0x040fe2000ff1e0ff */
[----:B------:R-:W-:Y:S01]  /*31d0*/  VIADD R50, R18, UR10 ;  /* 0x0000000a12327c36 */ /* 0x000fe20008000000 */
[----:B------:R-:W-:Y:S01]  /*31e0*/  PRMT R244, RZ, 0x7610, R244 ;  /* 0x00007610fff47816 */ /* 0x000fe200000000f4 */
[----:B------:R-:W-:Y:S01]  /*31f0*/  VIADD R48, R17, UR10 ;  /* 0x0000000a11307c36 */ /* 0x000fe20008000000 */
[----:B------:R-:W-:Y:S01]  /*3200*/  IADD3.X R49, PT, PT, R19, UR11, RZ, P0, !PT ;  /* 0x0000000b13317c10 */ /* 0x000fe200087fe4ff */
[----:B------:R-:W5:Y:S01]  /*3210*/  @P3 LDG.E.U8 R243, desc[UR8][R126.64] ;  /* 0x000000087ef33981 */ /* 0x000f62000c1e1100 */
[----:B-1----:R-:W-:-:S03]  /*3220*/  PRMT R88, RZ, 0x7610, R88 ;  /* 0x00007610ff587816 */ /* 0x002fc60000000058 */
[----:B------:R0:W5:Y:S04]  /*3230*/  @P1 LDG.E.U8 R244, desc[UR8][R50.64] ;  /* 0x0000000832f41981 */ /* 0x000168000c1e1100 */
[----:B------:R1:W5:Y:S01]  /*3240*/  @P1 LDG.E.U8 R88, desc[UR8][R48.64] ;  /* 0x0000000830581981 */ /* 0x000362000c1e1100 */
[----:B------:R-:W3:Y:S01]  /*3250*/  S2R R232, SR_TID.X ;  /* 0x0000000000e87919 */ /* 0x000ee20000002100 */
[----:B------:R-:W-:Y:S01]  /*3260*/  BAR.SYNC.DEFER_BLOCKING 0x0 ;  /* 0x0000000000007b1d */ /* 0x000fe20000010000 */
[C---:B0-----:R-:W-:Y:S02]  /*3270*/  LOP3.LUT R51, R0.reuse, 0x8, RZ, 0x3c, !PT ;  /* 0x0000000800337812 */ /* 0x041fe400078e3cff */
[C---:B------:R-:W-:Y:S02]  /*3280*/  LOP3.LUT R226, R0.reuse, 0x10, RZ, 0x3c, !PT ;  /* 0x0000001000e27812 */ /* 0x040fe400078e3cff */
[----:B-1----:R-:W-:-:S02]  /*3290*/  LOP3.LUT R49, R0, 0x18, RZ, 0x3c, !PT ;  /* 0x0000001800317812 */ /* 0x002fc400078e3cff */
[C---:B------:R-:W-:Y:S02]  /*32a0*/  LOP3.LUT R48, R0.reuse, 0x20, RZ, 0x3c, !PT ;  /* 0x0000002000307812 */ /* 0x040fe400078e3cff */
[----:B------:R-:W-:Y:S01]  /*32b0*/  LOP3.LUT R50, R0, 0x28, RZ, 0x3c, !PT ;  /* 0x0000002800327812 */ /* 0x000fe200078e3cff */
[----:B--2---:R-:W-:Y:S01]  /*32c0*/  STS.U8 [R0+UR4], R183 ;  /* 0x000000b700007988 */ /* 0x004fe20008000004 */
[----:B---3--:R-:W-:-:S03]  /*32d0*/  LOP3.LUT R89, R232, 0x1f, RZ, 0xc0, !PT ;  /* 0x0000001fe8597812 */ /* 0x008fc600078ec0ff */
[----:B------:R0:W-:Y:S01]  /*32e0*/  STS.U8 [R0+UR4+0x40], R185 ;  /* 0x000040b900007988 */ /* 0x0001e20008000004 */
[----:B------:R-:W-:-:S03]  /*32f0*/  ISETP.GE.AND P0, PT, R89, R14, PT ;  /* 0x0000000e5900720c */ /* 0x000fc60003f06270 */
[----:B------:R-:W-:Y:S01]  /*3300*/  STS.U8 [R0+UR4+0x440], R129 ;  /* 0x0004408100007988 */ /* 0x000fe20008000004 */
[----:B------:R-:W-:-:S03]  /*3310*/  LOP3.LUT R89, R0, 0x30, RZ, 0x3c, !PT ;  /* 0x0000003000597812 */ /* 0x000fc600078e3cff */
[----:B------:R-:W-:Y:S01]  /*3320*/  STS.U8 [R0+UR4+0x400], R229 ;  /* 0x000400e500007988 */ /* 0x000fe20008000004 */
[----:B0-----:R-:W-:Y:S02]  /*3330*/  LOP3.LUT R185, R0, 0x38, RZ, 0x3c, !PT ;  /* 0x0000003800b97812 */ /* 0x001fe400078e3cff */
[----:B------:R-:W-:Y:S01]  /*3340*/  SHF.R.S32.HI R183, RZ, 0x1f, R36 ;  /* 0x0000001fffb77819 */ /* 0x000fe20000011424 */
[----:B----4-:R-:W-:Y:S04]  /*3350*/  STS.U8 [R0+UR4+0x800], R221 ;  /* 0x000800dd00007988 */ /* 0x010fe80008000004 */
[----:B-----5:R-:W-:Y:S01]  /*3360*/  STS.U8 [R0+UR4+0x840], R227 ;  /* 0x000840e300007988 */ /* 0x020fe20008000004 */
[----:B------:R-:W-:Y:S02]  /*3370*/  PRMT R249, RZ, 0x7610, R249 ;  /* 0x00007610fff97816 */ /* 0x000fe400000000f9 */
[----:B------:R-:W-:-:S02]  /*3380*/  PRMT R247, RZ, 0x7610, R247 ;  /* 0x00007610fff77816 */ /* 0x000fc400000000f7 */
[----:B------:R-:W-:Y:S01]  /*3390*/  PRMT R251, RZ, 0x7610, R251 ;  /* 0x00007610fffb7816 */ /* 0x000fe200000000fb */
[----:B------:R-:W-:Y:S04]  /*33a0*/  STS.U8 [R0+UR4+0xc40], R231 ;  /* 0x000c40e700007988 */ /* 0x000fe80008000004 */
        /* <DEDUP_REMOVED lines=40> */
[----:B------:R0:W-:Y:S04]  /*3630*/  STS.U8 [R50+UR4+0xe80], R241 ;  /* 0x000e80f132007988 */ /* 0x0001e80008000004 */
        /* <DEDUP_REMOVED lines=15> */
[----:B------:R2:W-:Y:S01]  /*3730*/  STS.U8 [R185+UR4+0xf80], R88 ;  /* 0x000f8058b9007988 */ /* 0x0005e20008000004 */
[----:B0-----:R-:W-:-:S02]  /*3740*/  IADD3 R50, P1, PT, R36, R11, RZ ;  /* 0x0000000b24327210 */ /* 0x001fc40007f3e0ff */
[C---:B------:R-:W-:Y:S02]  /*3750*/  IADD3 R48, P2, PT, R36.reuse, UR15, RZ ;  /* 0x0000000f24307c10 */ /* 0x040fe4000ff5e0ff */
[----:B------:R-:W-:Y:S01]  /*3760*/  PRMT R233, RZ, 0x7610, R233 ;  /* 0x00007610ffe97816 */ /* 0x000fe200000000e9 */
[C---:B------:R-:W-:Y:S01]  /*3770*/  IMAD.X R51, R183.reuse, 0x1, R13, P1 ;  /* 0x00000001b7337824 */ /* 0x040fe200008e060d */
[----:B------:R-:W-:Y:S01]  /*3780*/  BAR.SYNC.DEFER_BLOCKING 0x0 ;  /* 0x0000000000007b1d */ /* 0x000fe20000010000 */
[----:B------:R-:W-:Y:S02]  /*3790*/  PRMT R231, RZ, 0x7610, R231 ;  /* 0x00007610ffe77816 */ /* 0x000fe400000000e7 */
[----:B------:R-:W-:Y:S02]  /*37a0*/  IADD3.X R49, PT, PT, R183, UR23, RZ, P2, !PT ;  /* 0x00000017b7317c10 */ /* 0x000fe400097fe4ff */
[C---:B-1----:R-:W-:Y:S02]  /*37b0*/  IADD3 R128, P3, PT, R36.reuse, R7, RZ ;  /* 0x0000000724807210 */ /* 0x042fe40007f7e0ff */
[----:B------:R-:W-:-:S02]  /*37c0*/  IADD3 R90, P1, PT, R36, UR16, RZ ;  /* 0x00000010245a7c10 */ /* 0x000fc4000ff3e0ff */
[C---:B------:R-:W-:Y:S01]  /*37d0*/  IADD3 R126, P2, PT, R36.reuse, UR6, RZ ;  /* 0x00000006247e7c10 */ /* 0x040fe2000ff5e0ff */
[C---:B------:R-:W-:Y:S01]  /*37e0*/  IMAD.X R129, R183.reuse, 0x1, R12, P3 ;  /* 0x00000001b7817824 */ /* 0x040fe200018e060c */
[C---:B------:R-:W-:Y:S02]  /*37f0*/  IADD3.X R91, PT, PT, R183.reuse, UR24, RZ, P1, !PT ;  /* 0x00000018b75b7c10 */ /* 0x040fe40008ffe4ff */
[----:B------:R-:W-:Y:S02]  /*3800*/  IADD3.X R127, PT, PT, R183, UR25, RZ, P2, !PT ;  /* 0x00000019b77f7c10 */ /* 0x000fe400097fe4ff */
[----:B--2---:R-:W-:Y:S02]  /*3810*/  IADD3 R88, P3, PT, R36, UR20, RZ ;  /* 0x0000001424587c10 */ /* 0x004fe4000ff7e0ff */
[----:B------:R-:W-:Y:S02]  /*3820*/  PRMT R243, RZ, 0x7610, R243 ;  /* 0x00007610fff37816 */ /* 0x000fe400000000f3 */
[----:B------:R-:W-:Y:S01]  /*3830*/  PRMT R241, RZ, 0x7610, R241 ;  /* 0x00007610fff17816 */ /* 0x000fe200000000f1 */
[----:B------:R0:W2:Y:S04]  /*3840*/  @!P0 LDG.E.U8 R233, desc[UR8][R50.64] ;  /* 0x0000000832e98981 */ /* 0x0000a8000c1e1100 */
[----:B------:R1:W3:Y:S01]  /*3850*/  @!P0 LDG.E.U8 R231, desc[UR8][R48.64] ;  /* 0x0000000830e78981 */ /* 0x0002e2000c1e1100 */
[----:B------:R-:W-:-:S02]  /*3860*/  PRMT R239, RZ, 0x7610, R239 ;  /* 0x00007610ffef7816 */ /* 0x000fc400000000ef */
[----:B------:R-:W-:Y:S01]  /*3870*/  IADD3.X R89, PT, PT, R183, UR12, RZ, P3, !PT ;  /* 0x0000000cb7597c10 */ /* 0x000fe20009ffe4ff */
[----:B------:R4:W5:Y:S01]  /*3880*/  @!P0 LDG.E.U8 R243, desc[UR8][R90.64] ;  /* 0x000000085af38981 */ /* 0x000962000c1e1100 */
[----:B0-----:R-:W-:-:S03]  /*3890*/  IADD3 R50, P2, PT, R36, UR14, RZ ;  /* 0x0000000e24327c10 */ /* 0x001fc6000ff5e0ff */
[----:B------:R-:W2:Y:S01]  /*38a0*/  @!P0 LDG.E.U8 R241, desc[UR8][R128.64] ;  /* 0x0000000880f18981 */ /* 0x000ea2000c1e1100 */
[----:B-1----:R-:W-:Y:S02]  /*38b0*/  IADD3 R48, P1, PT, R36, UR7, RZ ;  /* 0x0000000724307c10 */ /* 0x002fe4000ff3e0ff */
[C---:B------:R-:W-:Y:S01]  /*38c0*/  IADD3.X R51, PT, PT, R183.reuse, UR22, RZ, P2, !PT ;  /* 0x00000016b7337c10 */ /* 0x040fe200097fe4ff */
[----:B------:R0:W3:Y:S01]  /*38d0*/  @!P0 LDG.E.U8 R239, desc[UR8][R126.64] ;  /* 0x000000087eef8981 */ /* 0x0000e2000c1e1100 */
[----:B------:R-:W-:-:S03]  /*38e0*/  IADD3.X R49, PT, PT, R183, UR21, RZ, P1, !PT ;  /* 0x00000015b7317c10 */ /* 0x000fc60008ffe4ff */
[----:B------:R1:W3:Y:S04]  /*38f0*/  @!P0 LDG.E.U8 R249, desc[UR8][R88.64] ;  /* 0x0000000858f98981 */ /* 0x0002e8000c1e1100 */
[----:B------:R-:W3:Y:S04]  /*3900*/  @!P0 LDG.E.U8 R247, desc[UR8][R50.64] ;  /* 0x0000000832f78981 */ /* 0x000ee8000c1e1100 */
[----:B------:R1:W3:Y:S01]  /*3910*/  @!P0 LDG.E.U8 R251, desc[UR8][R48.64] ;  /* 0x0000000830fb8981 */ /* 0x0002e2000c1e1100 */
[----:B----4-:R-:W-:Y:S02]  /*3920*/  LOP3.LUT R91, R232, 0x3, RZ, 0xc0, !PT ;  /* 0x00000003e85b7812 */ /* 0x010fe400078ec0ff */
[----:B0-----:R-:W-:-:S02]  /*3930*/  SHF.R.S32.HI R126, RZ, 0x2, R232 ;  /* 0x00000002ff7e7819 */ /* 0x001fc400000114e8 */
[----:B------:R-:W-:Y:S02]  /*3940*/  SHF.R.U32.HI R127, RZ, 0x2, R232 ;  /* 0x00000002ff7f7819 */ /* 0x000fe400000116e8 */
[----:B------:R-:W-:Y:S01]  /*3950*/  LOP3.LUT R90, R232, 0x20, RZ, 0xc0, !PT ;  /* 0x00000020e85a7812 */ /* 0x000fe200078ec0ff */
[----:B-1----:R-:W-:Y:S01]  /*3960*/  IMAD.SHL.U32 R88, R91, 0x200, RZ ;  /* 0x000002005b587824 */ /* 0x002fe200078e00ff */
[----:B------:R-:W-:Y:S01]  /*3970*/  SGXT R126, R126, 0x1 ;  /* 0x000000017e7e781a */ /* 0x000fe20000000200 */
[C---:B------:R-:W-:Y:S01]  /*3980*/  IMAD.SHL.U32 R129, R232.reuse, 0x2, RZ ;  /* 0x00000002e8817824 */ /* 0x040fe200078e00ff */
[----:B------:R-:W-:Y:S02]  /*3990*/  SGXT.U32 R127, R127, 0x3 ;  /* 0x000000037f7f781a */ /* 0x000fe40000000000 */
[----:B------:R-:W-:Y:S01]  /*39a0*/  SHF.R.U32.HI R90, RZ, 0x1, R90 ;  /* 0x00000001ff5a7819 */ /* 0x000fe2000001165a */
[----:B------:R-:W-:Y:S01]  /*39b0*/  IMAD.SHL.U32 R232, R232, 0x10, RZ ;  /* 0x00000010e8e87824 */ /* 0x000fe200078e00ff */
[----:B------:R-:W-:Y:S01]  /*39c0*/  LOP3.LUT R126, R126, 0x90, RZ, 0xc0, !PT ;  /* 0x000000907e7e7812 */ /* 0x000fe200078ec0ff */
[----:B------:R-:W-:Y:S01]  /*39d0*/  IMAD.SHL.U32 R91, R91, 0x20, RZ ;  /* 0x000000205b5b7824 */ /* 0x000fe200078e00ff */
[----:B------:R-:W-:-:S02]  /*39e0*/  LOP3.LUT R88, R90, R88, R127, 0xfe, !PT ;  /* 0x000000585a587212 */ /* 0x000fc400078efe7f */
[----:B------:R-:W-:Y:S02]  /*39f0*/  LOP3.LUT R129, R126, 0x10, R129, 0x78, !PT ;  /* 0x000000107e817812 */ /* 0x000fe400078e7881 */
[----:B------:R-:W-:Y:S02]  /*3a00*/  LOP3.LUT R232, R232, 0x100, RZ, 0xc0, !PT ;  /* 0x00000100e8e87812 */ /* 0x000fe400078ec0ff */
[----:B------:R-:W-:Y:S02]  /*3a10*/  LOP3.LUT R48, R88, R91, RZ, 0xfc, !PT ;  /* 0x0000005b58307212 */ /* 0x000fe400078efcff */
[----:B------:R-:W-:Y:S02]  /*3a20*/  IADD3 R232, PT, PT, R129, UR4, R232 ;  /* 0x0000000481e87c10 */ /* 0x000fe4000fffe0e8 */
[C---:B------:R-:W-:Y:S01]  /*3a30*/  LOP3.LUT R182, R48.reuse, 0x10, RZ, 0x3c, !PT ;  /* 0x0000001030b67812 */ /* 0x040fe200078e3cff */
[----:B------:R-:W-:Y:S01]  /*3a40*/  LDS.U8 R238, [R48+UR4] ;  /* 0x0000000430ee7984 */ /* 0x000fe20008000000 */
[----:B------:R-:W-:-:S02]  /*3a50*/  LOP3.LUT R183, R48, 0x20, RZ, 0x3c, !PT ;  /* 0x0000002030b77812 */ /* 0x000fc400078e3cff */
[C---:B------:R-:W-:Y:S01]  /*3a60*/  LOP3.LUT R184, R48.reuse, 0x30, RZ, 0x3c, !PT ;  /* 0x0000003030b87812 */ /* 0x040fe200078e3cff */
[----:B------:R-:W-:Y:S01]  /*3a70*/  LDS.U8 R240, [R48+UR4+0x88] ;  /* 0x0000880430f07984 */ /* 0x000fe20008000000 */
[C---:B------:R-:W-:Y:S02]  /*3a80*/  LOP3.LUT R185, R48.reuse, 0x40, RZ, 0x3c, !PT ;  /* 0x0000004030b97812 */ /* 0x040fe400078e3cff */
[C---:B------:R-:W-:Y:S01]  /*3a90*/  LOP3.LUT R242, R48.reuse, 0x50, RZ, 0x3c, !PT ;  /* 0x0000005030f27812 */ /* 0x040fe200078e3cff */
[----:B------:R-:W-:Y:S01]  /*3aa0*/  LDS.U8 R126, [R48+UR4+0x8] ;  /* 0x00000804307e7984 */ /* 0x000fe20008000000 */
[C---:B------:R-:W-:Y:S02]  /*3ab0*/  LOP3.LUT R49, R48.reuse, 0x60, RZ, 0x3c, !PT ;  /* 0x0000006030317812 */ /* 0x040fe400078e3cff */
[----:B------:R-:W-:Y:S01]  /*3ac0*/  LOP3.LUT R50, R48, 0x70, RZ, 0x3c, !PT ;  /* 0x0000007030327812 */ /* 0x000fe200078e3cff */
[----:B------:R-:W-:Y:S01]  /*3ad0*/  IMAD.IADD R51, R91, 0x1, R232 ;  /* 0x000000015b337824 */ /* 0x000fe200078e02e8 */
[----:B------:R-:W-:Y:S04]  /*3ae0*/  LDS.U8 R213, [R182+UR4+0x100] ;  /* 0x00010004b6d57984 */ /* 0x000fe80008000000 */
[----:B------:R-:W-:Y:S04]  /*3af0*/  LDS.U8 R206, [R182+UR4+0x188] ;  /* 0x00018804b6ce7984 */ /* 0x000fe80008000000 */
[----:B------:R-:W-:Y:S04]  /*3b00*/  LDS.U8 R207, [R182+UR4+0x108] ;  /* 0x00010804b6cf7984 */ /* 0x000fe80008000000 */
[----:B------:R-:W-:Y:S04]  /*3b10*/  LDS.U8 R208, [R182+UR4+0x180] ;  /* 0x00018004b6d07984 */ /* 0x000fe80008000000 */
[----:B------:R-:W-:Y:S04]  /*3b20*/  LDS.U8 R209, [R182+UR4+0x900] ;  /* 0x00090004b6d17984 */ /* 0x000fe80008000000 */
[----:B------:R-:W-:Y:S04]  /*3b30*/  LDS.U8 R210, [R182+UR4+0x988] ;  /* 0x00098804b6d27984 */ /* 0x000fe80008000000 */
[----:B------:R-:W-:Y:S04]  /*3b40*/  LDS.U8 R211, [R182+UR4+0x908] ;  /* 0x00090804b6d37984 */ /* 0x000fe80008000000 */
[----:B------:R-:W-:Y:S04]  /*3b50*/  LDS.U8 R212, [R182+UR4+0x980] ;  /* 0x00098004b6d47984 */ /* 0x000fe80008000000 */
[----:B------:R-:W-:Y:S04]  /*3b60*/  LDS.U8 R236, [R183+UR4] ;  /* 0x00000004b7ec7984 */ /* 0x000fe80008000000 */
        /* <DEDUP_REMOVED lines=23> */
[----:B------:R-:W0:Y:S04]  /*3ce0*/  LDS.U8 R127, [R48+UR4+0x80] ;  /* 0x00008004307f7984 */ /* 0x000e280008000000 */
[----:B------:R-:W-:Y:S04]  /*3cf0*/  LDS.U8 R89, [R48+UR4+0x800] ;  /* 0x0008000430597984 */ /* 0x000fe80008000000 */
[----:B------:R-:W1:Y:S04]  /*3d00*/  LDS.U8 R90, [R48+UR4+0x888] ;  /* 0x00088804305a7984 */ /* 0x000e680008000000 */
[----:B------:R-:W-:Y:S04]  /*3d10*/  LDS.U8 R88, [R48+UR4+0x808] ;  /* 0x0008080430587984 */ /* 0x000fe80008000000 */
[----:B------:R-:W4:Y:S04]  /*3d20*/  LDS.U8 R91, [R48+UR4+0x880] ;  /* 0x00088004305b7984 */ /* 0x000f280008000000 */
        /* <DEDUP_REMOVED lines=23> */
[----:B------:R-:W-:Y:S01]  /*3ea0*/  LDS.U8 R196, [R242+UR4+0x980] ;  /* 0x00098004f2c47984 */ /* 0x000fe20008000000 */
[----:B------:R-:W-:Y:S06]  /*3eb0*/  BAR.SYNC.DEFER_BLOCKING 0x0 ;  /* 0x0000000000007b1d */ /* 0x000fec0000010000 */
[----:B--2---:R-:W-:Y:S04]  /*3ec0*/  STS.U8 [R0+UR4], R233 ;  /* 0x000000e900007988 */ /* 0x004fe80008000004 */
[----:B------:R-:W-:Y:S04]  /*3ed0*/  STS.U8 [R0+UR4+0x40], R241 ;  /* 0x000040f100007988 */ /* 0x000fe80008000004 */
[----:B-----5:R-:W-:Y:S04]  /*3ee0*/  STS.U8 [R0+UR4+0x100], R243 ;  /* 0x000100f300007988 */ /* 0x020fe80008000004 */
[----:B---3--:R-:W-:Y:S04]  /*3ef0*/  STS.U8 [R0+UR4+0x140], R231 ;  /* 0x000140e700007988 */ /* 0x008fe80008000004 */
[----:B------:R-:W-:Y:S04]  /*3f00*/  STS.U8 [R226+UR4+0x80], R249 ;  /* 0x000080f9e2007988 */ /* 0x000fe80008000004 */
[----:B------:R-:W-:Y:S04]  /*3f10*/  STS.U8 [R226+UR4+0xc0], R239 ;  /* 0x0000c0efe2007988 */ /* 0x000fe80008000004 */
[----:B------:R-:W-:Y:S04]  /*3f20*/  STS.U8 [R226+UR4+0x180], R247 ;  /* 0x000180f7e2007988 */ /* 0x000fe80008000004 */
[----:B------:R-:W-:Y:S01]  /*3f30*/  STS.U8 [R226+UR4+0x1c0], R251 ;  /* 0x0001c0fbe2007988 */ /* 0x000fe20008000004 */
[----:B------:R-:W-:Y:S06]  /*3f40*/  BAR.SYNC.DEFER_BLOCKING 0x0 ;  /* 0x0000000000007b1d */ /* 0x000fec0000010000 */
[----:B------:R-:W2:Y:S01]  /*3f50*/  LDSM.16.M88.4 R48, [R51] ;  /* 0x000000003330783b */ /* 0x000ea20000000200 */
[----:B0-----:R-:W-:-:S02]  /*3f60*/  IMAD R126, R127, 0x100, R126 ;  /* 0x000001007f7e7824 */ /* 0x001fc400078e027e */
[----:B------:R-:W-:Y:S02]  /*3f70*/  IMAD R238, R240, 0x100, R238 ;  /* 0x00000100f0ee7824 */ /* 0x000fe400078e02ee */
[----:B-1----:R-:W-:Y:S02]  /*3f80*/  IMAD R90, R90, 0x100, R89 ;  /* 0x000001005a5a7824 */ /* 0x002fe400078e0259 */
[----:B----4-:R-:W-:Y:S01]  /*3f90*/  IMAD R91, R91, 0x100, R88 ;  /* 0x000001005b5b7824 */ /* 0x010fe200078e0258 */
[----:B------:R-:W-:Y:S01]  /*3fa0*/  F2FP.F16.E4M3.UNPACK_B R89, R126 ;  /* 0x0000007eff59723e */ /* 0x000fe200020006ff */
[----:B------:R-:W-:Y:S01]  /*3fb0*/  IMAD R236, R129, 0x100, R236 ;  /* 0x0000010081ec7824 */ /* 0x000fe200078e02ec */
[----:B------:R-:W-:Y:S01]  /*3fc0*/  F2FP.F16.E4M3.UNPACK_B R88, R238 ;  /* 0x000000eeff58723e */ /* 0x000fe200020006ff */
[----:B------:R-:W-:Y:S01]  /*3fd0*/  IMAD R245, R245, 0x100, R128 ;  /* 0x00000100f5f57824 */ /* 0x000fe200078e0280 */
[----:B------:R-:W-:Y:S02]  /*3fe0*/  F2FP.F16.E4M3.UNPACK_B R90, R90 ;  /* 0x0000005aff5a723e */ /* 0x000fe400020006ff */
[----:B------:R-:W-:Y:S01]  /*3ff0*/  F2FP.F16.E4M3.UNPACK_B R91, R91 ;  /* 0x0000005bff5b723e */ /* 0x000fe200020006ff */
[----:B------:R-:W-:-:S02]  /*4000*/  IMAD R232, R235, 0x100, R232 ;  /* 0x00000100ebe87824 */ /* 0x000fc400078e02e8 */
[----:B------:R-:W-:Y:S02]  /*4010*/  IMAD R234, R237, 0x100, R234 ;  /* 0x00000100edea7824 */ /* 0x000fe400078e02ea */
[----:B------:R-:W-:Y:S02]  /*4020*/  IMAD R222, R223, 0x100, R222 ;  /* 0x00000100dfde7824 */ /* 0x000fe400078e02de */
[----:B------:R-:W-:Y:S02]  /*4030*/  IMAD R224, R225, 0x100, R224 ;  /* 0x00000100e1e07824 */ /* 0x000fe400078e02e0 */
[----:B------:R-:W-:Y:S02]  /*4040*/  IMAD R227, R228, 0x100, R227 ;  /* 0x00000100e4e37824 */ /* 0x000fe400078e02e3 */
[----:B------:R-:W-:Y:S01]  /*4050*/  IMAD R229, R230, 0x100, R229 ;  /* 0x00000100e6e57824 */ /* 0x000fe200078e02e5 */
[----:B--2---:R-:W-:Y:S02]  /*4060*/  F2FP.F16.E4M3.UNPACK_B R126, R48 ;  /* 0x00000030ff7e723e */ /* 0x004fe400020006ff */
[----:B------:R-:W-:-:S02]  /*4070*/  F2FP.F16.E4M3.UNPACK_B R127, R49 ;  /* 0x00000031ff7f723e */ /* 0x000fc400020006ff */
[----:B------:R-:W-:Y:S02]  /*4080*/  F2FP.F16.E4M3.UNPACK_B R128, R50 ;  /* 0x00000032ff80723e */ /* 0x000fe400020006ff */
[----:B------:R-:W-:-:S03]  /*4090*/  F2FP.F16.E4M3.UNPACK_B R129, R51 ;  /* 0x00000033ff81723e */ /* 0x000fc600020006ff */
[C---:B------:R-:W-:Y:S08]  /*40a0*/  HMMA.16816.F32 R80, R88.reuse, R126, R80 ;  /* 0x0000007e5850723c */ /* 0x040ff00000001850 */
[----:B------:R-:W-:Y:S01]  /*40b0*/  HMMA.16816.F32 R76, R88, R128, R76 ;  /* 0x00000080584c723c */ /* 0x000fe2000000184c */
[----:B------:R-:W-:Y:S02]  /*40c0*/  F2FP.F16.E4M3.UNPACK_B R88, R236 ;  /* 0x000000ecff58723e */ /* 0x000fe400020006ff */
[----:B------:R-:W-:-:S02]  /*40d0*/  F2FP.F16.E4M3.UNPACK_B R89, R245 ;  /* 0x000000f5ff59723e */ /* 0x000fc400020006ff */
[----:B------:R-:W-:Y:S02]  /*40e0*/  F2FP.F16.E4M3.UNPACK_B R90, R232 ;  /* 0x000000e8ff5a723e */ /* 0x000fe400020006ff */
[----:B------:R-:W-:Y:S01]  /*40f0*/  F2FP.F16.E4M3.UNPACK_B R91, R234 ;  /* 0x000000eaff5b723e */ /* 0x000fe200020006ff */
[----:B------:R-:W-:Y:S02]  /*4100*/  IMAD R214, R215, 0x100, R214 ;  /* 0x00000100d7d67824 */ /* 0x000fe400078e02d6 */
[----:B------:R-:W-:-:S04]  /*4110*/  IMAD R216, R217, 0x100, R216 ;  /* 0x00000100d9d87824 */ /* 0x000fc800078e02d8 */
[----:B------:R-:W-:Y:S01]  /*4120*/  HMMA.16816.F32 R72, R88, R126, R72 ;  /* 0x0000007e5848723c */ /* 0x000fe20000001848 */
[----:B------:R-:W-:Y:S02]  /*4130*/  IMAD R218, R219, 0x100, R218 ;  /* 0x00000100dbda7824 */ /* 0x000fe400078e02da */
[----:B------:R-:W-:-:S05]  /*4140*/  IMAD R220, R221, 0x100, R220 ;  /* 0x00000100dddc7824 */ /* 0x000fca00078e02dc */
[----:B------:R-:W-:Y:S01]  /*4150*/  HMMA.16816.F32 R68, R88, R128, R68 ;  /* 0x000000805844723c */ /* 0x000fe20000001844 */
[----:B------:R-:W-:Y:S02]  /*4160*/  F2FP.F16.E4M3.UNPACK_B R88, R222 ;  /* 0x000000deff58723e */ /* 0x000fe400020006ff */
[----:B------:R-:W-:Y:S02]  /*4170*/  F2FP.F16.E4M3.UNPACK_B R89, R224 ;  /* 0x000000e0ff59723e */ /* 0x000fe400020006ff */
[----:B------:R-:W-:Y:S02]  /*4180*/  F2FP.F16.E4M3.UNPACK_B R90, R227 ;  /* 0x000000e3ff5a723e */ /* 0x000fe400020006ff */
[----:B------:R-:W-:-:S07]  /*4190*/  F2FP.F16.E4M3.UNPACK_B R91, R229 ;  /* 0x000000e5ff5b723e */ /* 0x000fce00020006ff */
[C---:B------:R-:W-:Y:S08]  /*41a0*/  HMMA.16816.F32 R64, R88.reuse, R126, R64 ;  /* 0x0000007e5840723c */ /* 0x040ff00000001840 */
[----:B------:R-:W-:Y:S01]  /*41b0*/  HMMA.16816.F32 R60, R88, R128, R60 ;  /* 0x00000080583c723c */ /* 0x000fe2000000183c */
[----:B------:R-:W-:Y:S02]  /*41c0*/  F2FP.F16.E4M3.UNPACK_B R88, R214 ;  /* 0x000000d6ff58723e */ /* 0x000fe400020006ff */
[----:B------:R-:W-:-:S02]  /*41d0*/  F2FP.F16.E4M3.UNPACK_B R89, R216 ;  /* 0x000000d8ff59723e */ /* 0x000fc400020006ff */
[----:B------:R-:W-:Y:S02]  /*41e0*/  F2FP.F16.E4M3.UNPACK_B R90, R218 ;  /* 0x000000daff5a723e */ /* 0x000fe400020006ff */
[----:B------:R-:W-:-:S07]  /*41f0*/  F2FP.F16.E4M3.UNPACK_B R91, R220 ;  /* 0x000000dcff5b723e */ /* 0x000fce00020006ff */
[----:B------:R-:W-:Y:S01]  /*4200*/  HMMA.16816.F32 R56, R88, R126, R56 ;  /* 0x0000007e5838723c */ /* 0x000fe20000001838 */
[----:B------:R-:W-:Y:S01]  /*4210*/  F2FP.F16.E4M3.UNPACK_B R126, R50.H1 ;  /* 0x00000032ff7e723e */ /* 0x000fe200030006ff */
[----:B------:R-:W-:Y:S01]  /*4220*/  IMAD R50, R198, 0x100, R201 ;  /* 0x00000100c6327824 */ /* 0x000fe200078e02c9 */
[----:B------:R-:W-:Y:S01]  /*4230*/  F2FP.F16.E4M3.UNPACK_B R127, R51.H1 ;  /* 0x00000033ff7f723e */ /* 0x000fe200030006ff */
[----:B------:R-:W-:-:S04]  /*4240*/  IMAD R51, R200, 0x100, R199 ;  /* 0x00000100c8337824 */ /* 0x000fc800078e02c7 */
[----:B------:R-:W-:Y:S01]  /*4250*/  HMMA.16816.F32 R52, R88, R128, R52 ;  /* 0x000000805834723c */ /* 0x000fe20000001834 */
[----:B------:R-:W-:Y:S01]  /*4260*/  F2FP.F16.E4M3.UNPACK_B R128, R48.H1 ;  /* 0x00000030ff80723e */ /* 0x000fe200030006ff */
[----:B------:R-:W-:Y:S01]  /*4270*/  IMAD R48, R204, 0x100, R205 ;  /* 0x00000100cc307824 */ /* 0x000fe200078e02cd */
[----:B------:R-:W-:Y:S01]  /*4280*/  F2FP.F16.E4M3.UNPACK_B R129, R49.H1 ;  /* 0x00000031ff81723e */ /* 0x000fe200030006ff */
[----:B------:R-:W-:Y:S01]  /*4290*/  IMAD R49, R202, 0x100, R203 ;  /* 0x00000100ca317824 */ /* 0x000fe200078e02cb */
[----:B------:R-:W-:Y:S02]  /*42a0*/  F2FP.F16.E4M3.UNPACK_B R50, R50 ;  /* 0x00000032ff32723e */ /* 0x000fe400020006ff */
[----:B------:R-:W-:Y:S02]  /*42b0*/  F2FP.F16.E4M3.UNPACK_B R48, R48 ;  /* 0x00000030ff30723e */ /* 0x000fe400020006ff */
[----:B------:R-:W-:Y:S02]  /*42c0*/  F2FP.F16.E4M3.UNPACK_B R49, R49 ;  /* 0x00000031ff31723e */ /* 0x000fe400020006ff */
[----:B------:R-:W-:Y:S01]  /*42d0*/  F2FP.F16.E4M3.UNPACK_B R51, R51 ;  /* 0x00000033ff33723e */ /* 0x000fe200020006ff */
[----:B------:R-:W-:-:S02]  /*42e0*/  IMAD R190, R190, 0x100, R197 ;  /* 0x00000100bebe7824 */ /* 0x000fc400078e02c5 */
[----:B------:R-:W-:Y:S02]  /*42f0*/  IMAD R191, R192, 0x100, R191 ;  /* 0x00000100c0bf7824 */ /* 0x000fe400078e02bf */
[----:B------:R-:W-:Y:S02]  /*4300*/  IMAD R193, R194, 0x100, R193 ;  /* 0x00000100c2c17824 */ /* 0x000fe400078e02c1 */
[----:B------:R-:W-:Y:S01]  /*4310*/  IMAD R195, R196, 0x100, R195 ;  /* 0x00000100c4c37824 */ /* 0x000fe200078e02c3 */
[----:B------:R-:W-:Y:S01]  /*4320*/  HMMA.16816.F32 R72, R48, R128, R72 ;  /* 0x000000803048723c */ /* 0x000fe20000001848 */
[----:B------:R-:W-:Y:S02]  /*4330*/  IMAD R206, R206, 0x100, R213 ;  /* 0x00000100cece7824 */ /* 0x000fe400078e02d5 */
[----:B------:R-:W-:-:S05]  /*4340*/  IMAD R207, R208, 0x100, R207 ;  /* 0x00000100d0cf7824 */ /* 0x000fca00078e02cf */
[----:B------:R-:W-:Y:S01]  /*4350*/  HMMA.16816.F32 R68, R48, R126, R68 ;  /* 0x0000007e3044723c */ /* 0x000fe20000001844 */
[----:B------:R-:W-:Y:S02]  /*4360*/  F2FP.F16.E4M3.UNPACK_B R48, R190 ;  /* 0x000000beff30723e */ /* 0x000fe400020006ff */
[----:B------:R-:W-:Y:S02]  /*4370*/  F2FP.F16.E4M3.UNPACK_B R49, R191 ;  /* 0x000000bfff31723e */ /* 0x000fe400020006ff */
[----:B------:R-:W-:Y:S02]  /*4380*/  F2FP.F16.E4M3.UNPACK_B R50, R193 ;  /* 0x000000c1ff32723e */ /* 0x000fe400020006ff */
[----:B------:R-:W-:Y:S01]  /*4390*/  F2FP.F16.E4M3.UNPACK_B R51, R195 ;  /* 0x000000c3ff33723e */ /* 0x000fe200020006ff */
[----:B------:R-:W-:Y:S02]  /*43a0*/  IMAD R209, R210, 0x100, R209 ;  /* 0x00000100d2d17824 */ /* 0x000fe400078e02d1 */
[----:B------:R-:W-:-:S02]  /*43b0*/  IMAD R211, R212, 0x100, R211 ;  /* 0x00000100d4d37824 */ /* 0x000fc400078e02d3 */
[----:B------:R-:W-:Y:S02]  /*43c0*/  IMAD R182, R183, 0x100, R182 ;  /* 0x00000100b7b67824 */ /* 0x000fe400078e02b6 */
[----:B------:R-:W-:Y:S02]  /*43d0*/  IMAD R184, R184, 0x100, R187 ;  /* 0x00000100b8b87824 */ /* 0x000fe400078e02bb */
[----:B------:R-:W-:Y:S02]  /*43e0*/  IMAD R185, R185, 0x100, R186 ;  /* 0x00000100b9b97824 */ /* 0x000fe400078e02ba */
[----:B------:R-:W-:Y:S01]  /*43f0*/  IMAD R188, R189, 0x100, R188 ;  /* 0x00000100bdbc7824 */ /* 0x000fe200078e02bc */
[----:B------:R-:W-:Y:S01]  /*4400*/  HMMA.16816.F32 R64, R48, R128, R64 ;  /* 0x000000803040723c */ /* 0x000fe20000001840 */
[----:B------:R-:W-:Y:S02]  /*4410*/  F2FP.F16.E4M3.UNPACK_B R88, R206 ;  /* 0x000000ceff58723e */ /* 0x000fe400020006ff */
[----:B------:R-:W-:-:S02]  /*4420*/  F2FP.F16.E4M3.UNPACK_B R89, R207 ;  /* 0x000000cfff59723e */ /* 0x000fc400020006ff */
[----:B------:R-:W-:Y:S02]  /*4430*/  F2FP.F16.E4M3.UNPACK_B R90, R209 ;  /* 0x000000d1ff5a723e */ /* 0x000fe400020006ff */
[----:B------:R-:W-:Y:S01]  /*4440*/  F2FP.F16.E4M3.UNPACK_B R91, R211 ;  /* 0x000000d3ff5b723e */ /* 0x000fe200020006ff */
[----:B------:R-:W-:Y:S01]  /*4450*/  HMMA.16816.F32 R60, R48, R126, R60 ;  /* 0x0000007e303c723c */ /* 0x000fe2000000183c */
[----:B------:R-:W-:Y:S02]  /*4460*/  F2FP.F16.E4M3.UNPACK_B R48, R182 ;  /* 0x000000b6ff30723e */ /* 0x000fe400020006ff */
[----:B------:R-:W-:Y:S02]  /*4470*/  F2FP.F16.E4M3.UNPACK_B R49, R184 ;  /* 0x000000b8ff31723e */ /* 0x000fe400020006ff */
[----:B------:R-:W-:Y:S02]  /*4480*/  F2FP.F16.E4M3.UNPACK_B R50, R185 ;  /* 0x000000b9ff32723e */ /* 0x000fe400020006ff */
[----:B------:R-:W-:Y:S01]  /*4490*/  F2FP.F16.E4M3.UNPACK_B R51, R188 ;  /* 0x000000bcff33723e */ /* 0x000fe200020006ff */
[----:B------:R-:W-:Y:S01]  /*44a0*/  HMMA.16816.F32 R80, R88, R128, R80 ;  /* 0x000000805850723c */ /* 0x000fe20000001850 */
[----:B------:R-:W-:-:S02]  /*44b0*/  USHF.R.S32.HI UR17, URZ, 0x1f, UR47 ;  /* 0x0000001fff117899 */ /* 0x000fc4000801142f */
[----:B------:R-:W-:Y:S02]  /*44c0*/  UIADD3 UR7, UP0, UPT, UR47, UR7, URZ ;  /* 0x000000072f077290 */ /* 0x000fe4000ff1e0ff */
[----:B------:R-:W-:-:S03]  /*44d0*/  UIADD3 UR5, UPT, UPT, UR5, -0x1, URZ ;  /* 0xffffffff05057890 */ /* 0x000fc6000fffe0ff */
[----:B------:R-:W-:Y:S01]  /*44e0*/  HMMA.16816.F32 R76, R88, R126, R76 ;  /* 0x0000007e584c723c */ /* 0x000fe2000000184c */
[----:B------:R-:W-:-:S07]  /*44f0*/  UIADD3.X UR21, UPT, UPT, UR17, UR21, URZ, UP0, !UPT ;  /* 0x0000001511157290 */ /* 0x000fce00087fe4ff */
[----:B------:R-:W-:Y:S01]  /*4500*/  HMMA.16816.F32 R56, R48, R128, R56 ;  /* 0x000000803038723c */ /* 0x000fe20000001838 */
[----:B------:R-:W-:-:S07]  /*4510*/  UISETP.NE.U32.AND UP0, UPT, UR5, URZ, UPT ;  /* 0x000000ff0500728c */ /* 0x000fce000bf05070 */
[----:B------:R-:W-:Y:S01]  /*4520*/  HMMA.16816.F32 R52, R48, R126, R52 ;  /* 0x0000007e3034723c */ /* 0x000fe20000001834 */
[----:B------:R-:W-:Y:S02]  /*4530*/  IADD3 R7, P0, PT, R7, UR47, RZ ;  /* 0x0000002f07077c10 */ /* 0x000fe4000ff1e0ff */
[----:B------:R-:W-:Y:S01]  /*4540*/  IADD3 R11, P1, PT, R11, UR47, RZ ;  /* 0x0000002f0b0b7c10 */ /* 0x000fe2000ff3e0ff */
[----:B------:R-:W-:Y:S01]  /*4550*/  UIADD3 UR14, UP1, UPT, UR47, UR14, URZ ;  /* 0x0000000e2f0e7290 */ /* 0x000fe2000ff3e0ff */
[----:B------:R-:W-:Y:S01]  /*4560*/  IADD3.X R12, PT, PT, R12, UR17, RZ, P0, !PT ;  /* 0x000000110c0c7c10 */ /* 0x000fe200087fe4ff */
[----:B------:R-:W-:Y:S01]  /*4570*/  UIADD3 UR15, UP2, UPT, UR47, UR15, URZ ;  /* 0x0000000f2f0f7290 */ /* 0x000fe2000ff5e0ff */
[----:B------:R-:W-:Y:S01]  /*4580*/  IADD3.X R13, PT, PT, R13, UR17, RZ, P1, !PT ;  /* 0x000000110d0d7c10 */ /* 0x000fe20008ffe4ff */
[----:B------:R-:W-:Y:S01]  /*4590*/  UIADD3 UR16, UP3, UPT, UR47, UR16, URZ ;  /* 0x000000102f107290 */ /* 0x000fe2000ff7e0ff */
[----:B------:R-:W-:Y:S01]  /*45a0*/  VIADD R14, R14, 0xffffffe0 ;  /* 0xffffffe00e0e7836 */ /* 0x000fe20000000000 */
[----:B------:R-:W-:-:S02]  /*45b0*/  UIADD3 UR6, UP4, UPT, UR47, UR6, URZ ;  /* 0x000000062f067290 */ /* 0x000fc4000ff9e0ff */
[----:B------:R-:W-:Y:S02]  /*45c0*/  UIADD3 UR20, UP5, UPT, UR47, UR20, URZ ;  /* 0x000000142f147290 */ /* 0x000fe4000ffbe0ff */
[----:B------:R-:W-:Y:S02]  /*45d0*/  UIADD3 UR10, UP6, UPT, UR13, UR10, URZ ;  /* 0x0000000a0d0a7290 */ /* 0x000fe4000ffde0ff */
[----:B------:R-:W-:Y:S02]  /*45e0*/  UIADD3.X UR22, UPT, UPT, UR17, UR22, URZ, UP1, !UPT ;  /* 0x0000001611167290 */ /* 0x000fe40008ffe4ff */
[----:B------:R-:W-:Y:S02]  /*45f0*/  UIADD3.X UR23, UPT, UPT, UR17, UR23, URZ, UP2, !UPT ;  /* 0x0000001711177290 */ /* 0x000fe400097fe4ff */
[----:B------:R-:W-:Y:S02]  /*4600*/  UIADD3.X UR24, UPT, UPT, UR17, UR24, URZ, UP3, !UPT ;  /* 0x0000001811187290 */ /* 0x000fe40009ffe4ff */
[----:B------:R-:W-:-:S02]  /*4610*/  UIADD3.X UR25, UPT, UPT, UR17, UR25, URZ, UP4, !UPT ;  /* 0x0000001911197290 */ /* 0x000fc4000a7fe4ff */
[----:B------:R-:W-:Y:S02]  /*4620*/  UIADD3.X UR12, UPT, UPT, UR17, UR12, URZ, UP5, !UPT ;  /* 0x0000000c110c7290 */ /* 0x000fe4000affe4ff */
[----:B------:R-:W-:Y:S01]  /*4630*/  ULEA.HI.X.SX32 UR11, UR13, UR11, 0x1, UP6 ;  /* 0x0000000b0d0b7291 */ /* 0x000fe2000b0f0eff */
[----:B------:R-:W-:Y:S11]  /*4640*/  BRA.U UP0, `(.L_x_2) ;  /* 0xffffffd900647547 */ /* 0x000ff6000b83ffff */
.L_x_1:
[----:B------:R-:W0:Y:S01]  /*4650*/  S2R R16, SR_TID.X ;  /* 0x0000000000107919 */ /* 0x000e220000002100 */
[----:B------:R-:W-:Y:S01]  /*4660*/  F2FP.SATFINITE.E4M3.F32.PACK_AB_MERGE_C R80, R81, R80, RZ ;  /* 0x000000505150723e */ /* 0x000fe200048070ff */
[----:B------:R-:W1:Y:S01]  /*4670*/  LDCU.128 UR12, c[0x0][0x390] ;  /* 0x00007200ff0c77ac */ /* 0x000e620008000c00 */
[----:B------:R-:W-:Y:S01]  /*4680*/  F2FP.SATFINITE.E4M3.F32.PACK_AB_MERGE_C R64, R65, R64, RZ ;  /* 0x000000404140723e */ /* 0x000fe200048070ff */
[----:B------:R-:W2:Y:S01]  /*4690*/  LDC R21, c[0x0][0x3b4] ;  /* 0x0000ed00ff157b82 */ /* 0x000ea20000000800 */
[----:B------:R-:W-:Y:S01]  /*46a0*/  LOP3.LUT R80, R80, 0xffff, RZ, 0xc0, !PT ;  /* 0x0000ffff50507812 */ /* 0x000fe200078ec0ff */
[----:B------:R-:W3:Y:S01]  /*46b0*/  LDCU UR5, c[0x0][0x3b8] ;  /* 0x00007700ff0577ac */ /* 0x000ee20008000800 */
[----:B------:R-:W-:Y:S02]  /*46c0*/  LOP3.LUT R11, R64, 0xffff, RZ, 0xc0, !PT ;  /* 0x0000ffff400b7812 */ /* 0x000fe400078ec0ff */
[----:B------:R-:W-:Y:S02]  /*46d0*/  SHF.R.U32.HI R3, RZ, 0x8, R80 ;  /* 0x00000008ff037819 */ /* 0x000fe40000011650 */
[----:B------:R-:W-:-:S02]  /*46e0*/  SHF.R.U32.HI R7, RZ, 0x8, R11 ;  /* 0x00000008ff077819 */ /* 0x000fc4000001160b */
[----:B------:R-:W-:Y:S02]  /*46f0*/  LOP3.LUT R6, R6, 0xf0, RZ, 0xc0, !PT ;  /* 0x000000f006067812 */ /* 0x000fe400078ec0ff */
[----:B------:R-:W-:Y:S02]  /*4700*/  LOP3.LUT R7, R7, 0xffff, RZ, 0xc0, !PT ;  /* 0x0000ffff07077812 */ /* 0x000fe400078ec0ff */
[----:B------:R-:W-:Y:S02]  /*4710*/  F2FP.SATFINITE.E4M3.F32.PACK_AB_MERGE_C R82, R83, R82, RZ ;  /* 0x000000525352723e */ /* 0x000fe400048070ff */
[----:B------:R-:W-:Y:S02]  /*4720*/  F2FP.SATFINITE.E4M3.F32.PACK_AB_MERGE_C R72, R73, R72, RZ ;  /* 0x000000484948723e */ /* 0x000fe400048070ff */
[----:B------:R-:W-:Y:S02]  /*4730*/  F2FP.SATFINITE.E4M3.F32.PACK_AB_MERGE_C R66, R67, R66, RZ ;  /* 0x000000424342723e */ /* 0x000fe400048070ff */
[----:B------:R-:W-:-:S02]  /*4740*/  F2FP.SATFINITE.E4M3.F32.PACK_AB_MERGE_C R56, R57, R56, RZ ;  /* 0x000000383938723e */ /* 0x000fc400048070ff */
[----:B------:R-:W-:Y:S02]  /*4750*/  F2FP.SATFINITE.E4M3.F32.PACK_AB_MERGE_C R74, R75, R74, RZ ;  /* 0x0000004a4b4a723e */ /* 0x000fe400048070ff */
[----:B------:R-:W-:Y:S02]  /*4760*/  F2FP.SATFINITE.E4M3.F32.PACK_AB_MERGE_C R58, R59, R58, RZ ;  /* 0x0000003a3b3a723e */ /* 0x000fe400048070ff */
[----:B------:R-:W-:Y:S02]  /*4770*/  PRMT R12, R80, 0x3340, R11 ;  /* 0x00003340500c7816 */ /* 0x000fe4000000000b */
[----:B------:R-:W-:Y:S01]  /*4780*/  LOP3.LUT R82, R82, 0xffff, RZ, 0xc0, !PT ;  /* 0x0000ffff52527812 */ /* 0x000fe200078ec0ff */
[----:B0-----:R-:W-:Y:S01]  /*4790*/  IMAD.SHL.U32 R8, R16, 0x20, RZ ;  /* 0x0000002010087824 */ /* 0x001fe200078e00ff */
[----:B------:R-:W-:Y:S02]  /*47a0*/  LOP3.LUT R72, R72, 0xffff, RZ, 0xc0, !PT ;  /* 0x0000ffff48487812 */ /* 0x000fe400078ec0ff */
[----:B------:R-:W-:-:S02]  /*47b0*/  LOP3.LUT R74, R74, 0xffff, RZ, 0xc0, !PT ;  /* 0x0000ffff4a4a7812 */ /* 0x000fc400078ec0ff */
[----:B------:R-:W-:Y:S02]  /*47c0*/  LOP3.LUT R9, R8, 0x200, RZ, 0xc0, !PT ;  /* 0x0000020008097812 */ /* 0x000fe400078ec0ff */
[----:B------:R-:W-:Y:S02]  /*47d0*/  LOP3.LUT R8, R3, 0xffff, RZ, 0xc0, !PT ;  /* 0x0000ffff03087812 */ /* 0x000fe400078ec0ff */
[----:B------:R-:W-:Y:S02]  /*47e0*/  IADD3 R11, PT, PT, R9, UR4, R6 ;  /* 0x00000004090b7c10 */ /* 0x000fe4000fffe006 */
[----:B------:R-:W-:Y:S02]  /*47f0*/  PRMT R13, R8, 0x3340, R7 ;  /* 0x00003340080d7816 */ /* 0x000fe40000000007 */
[----:B------:R-:W-:Y:S02]  /*4800*/  LOP3.LUT R7, R66, 0xffff, RZ, 0xc0, !PT ;  /* 0x0000ffff42077812 */ /* 0x000fe400078ec0ff */
[----:B------:R-:W-:-:S02]  /*4810*/  LOP3.LUT R9, R56, 0xffff, RZ, 0xc0, !PT ;  /* 0x0000ffff38097812 */ /* 0x000fc400078ec0ff */
[----:B------:R-:W-:Y:S02]  /*4820*/  LOP3.LUT R19, R58, 0xffff, RZ, 0xc0, !PT ;  /* 0x0000ffff3a137812 */ /* 0x000fe400078ec0ff */
[----:B------:R-:W-:Y:S02]  /*4830*/  SHF.R.U32.HI R3, RZ, 0x8, R82 ;  /* 0x00000008ff037819 */ /* 0x000fe40000011652 */
[----:B------:R-:W-:Y:S02]  /*4840*/  SHF.R.U32.HI R8, RZ, 0x8, R7 ;  /* 0x00000008ff087819 */ /* 0x000fe40000011607 */
[----:B------:R-:W-:Y:S02]  /*4850*/  PRMT R15, R72, 0x3340, R9 ;  /* 0x00003340480f7816 */ /* 0x000fe40000000009 */
[----:B------:R-:W-:Y:S02]  /*4860*/  PRMT R14, R82, 0x3340, R7 ;  /* 0x00003340520e7816 */ /* 0x000fe40000000007 */
[----:B------:R-:W-:-:S02]  /*4870*/  SHF.R.U32.HI R6, RZ, 0x8, R72 ;  /* 0x00000008ff067819 */ /* 0x000fc40000011648 */
[----:B------:R-:W-:Y:S02]  /*4880*/  SHF.R.U32.HI R9, RZ, 0x8, R9 ;  /* 0x00000008ff097819 */ /* 0x000fe40000011609 */
[----:B------:R-:W-:Y:S02]  /*4890*/  SHF.R.U32.HI R7, RZ, 0x8, R74 ;  /* 0x00000008ff077819 */ /* 0x000fe4000001164a */
[----:B------:R-:W-:Y:S02]  /*48a0*/  SHF.R.U32.HI R10, RZ, 0x8, R19 ;  /* 0x00000008ff0a7819 */ /* 0x000fe40000011613 */
[----:B------:R-:W-:Y:S02]  /*48b0*/  LOP3.LUT R3, R3, 0xffff, RZ, 0xc0, !PT ;  /* 0x0000ffff03037812 */ /* 0x000fe400078ec0ff */
[----:B------:R-:W-:Y:S02]  /*48c0*/  LOP3.LUT R8, R8, 0xffff, RZ, 0xc0, !PT ;  /* 0x0000ffff08087812 */ /* 0x000fe400078ec0ff */
[----:B------:R-:W-:-:S02]  /*48d0*/  LOP3.LUT R6, R6, 0xffff, RZ, 0xc0, !PT ;  /* 0x0000ffff06067812 */ /* 0x000fc400078ec0ff */
[----:B------:R-:W-:Y:S02]  /*48e0*/  LOP3.LUT R9, R9, 0xffff, RZ, 0xc0, !PT ;  /* 0x0000ffff09097812 */ /* 0x000fe400078ec0ff */
[----:B------:R-:W-:Y:S02]  /*48f0*/  LOP3.LUT R7, R7, 0xffff, RZ, 0xc0, !PT ;  /* 0x0000ffff07077812 */ /* 0x000fe400078ec0ff */
[----:B------:R-:W-:Y:S02]  /*4900*/  LOP3.LUT R10, R10, 0xffff, RZ, 0xc0, !PT ;  /* 0x0000ffff0a0a7812 */ /* 0x000fe400078ec0ff */
[----:B------:R-:W-:Y:S02]  /*4910*/  PRMT R3, R3, 0x3340, R8 ;  /* 0x0000334003037816 */ /* 0x000fe40000000008 */
[----:B------:R-:W-:Y:S02]  /*4920*/  LOP3.LUT R16, R16, 0x20, RZ, 0xc0, !PT ;  /* 0x0000002010107812 */ /* 0x000fe400078ec0ff */
[----:B------:R-:W-:-:S02]  /*4930*/  PRMT R6, R6, 0x3340, R9 ;  /* 0x0000334006067816 */ /* 0x000fc40000000009 */
[----:B------:R-:W-:Y:S01]  /*4940*/  PRMT R17, R74, 0x3340, R19 ;  /* 0x000033404a117816 */ /* 0x000fe20000000013 */
[----:B------:R-:W-:Y:S01]  /*4950*/  IMAD R16, R16, 0x8, R11 ;  /* 0x0000000810107824 */ /* 0x000fe200078e020b */
[----:B------:R-:W-:Y:S02]  /*4960*/  PRMT R10, R7, 0x3340, R10 ;  /* 0x00003340070a7816 */ /* 0x000fe4000000000a */
[----:B------:R-:W-:Y:S02]  /*4970*/  PRMT R12, R12, 0x5410, R13 ;  /* 0x000054100c0c7816 */ /* 0x000fe4000000000d */
[----:B------:R-:W-:Y:S01]  /*4980*/  PRMT R13, R14, 0x5410, R3 ;  /* 0x000054100e0d7816 */ /* 0x000fe20000000003 */
[----:B------:R-:W-:Y:S01]  /*4990*/  VIADD R3, R4, 0x1 ;  /* 0x0000000104037836 */ /* 0x000fe20000000000 */
[----:B------:R-:W-:Y:S02]  /*49a0*/  PRMT R14, R15, 0x5410, R6 ;  /* 0x000054100f0e7816 */ /* 0x000fe40000000006 */
[----:B------:R-:W-:Y:S01]  /*49b0*/  PRMT R15, R17, 0x5410, R10 ;  /* 0x00005410110f7816 */ /* 0x000fe2000000000a */
[----:B------:R-:W-:Y:S01]  /*49c0*/  BAR.SYNC.DEFER_BLOCKING 0x0 ;  /* 0x0000000000007b1d */ /* 0x000fe20000010000 */
[----:B------:R-:W-:-:S02]  /*49d0*/  LEA R20, R0, UR4, 0x4 ;  /* 0x0000000400147c11 */ /* 0x000fc4000f8e20ff */
[----:B------:R-:W-:Y:S02]  /*49e0*/  F2FP.SATFINITE.E4M3.F32.PACK_AB_MERGE_C R76, R77, R76, RZ ;  /* 0x0000004c4d4c723e */ /* 0x000fe400048070ff */
[----:B------:R-:W-:Y:S02]  /*49f0*/  F2FP.SATFINITE.E4M3.F32.PACK_AB_MERGE_C R60, R61, R60, RZ ;  /* 0x0000003c3d3c723e */ /* 0x000fe400048070ff */
[----:B------:R-:W-:Y:S02]  /*4a00*/  F2FP.SATFINITE.E4M3.F32.PACK_AB_MERGE_C R78, R79, R78, RZ ;  /* 0x0000004e4f4e723e */ /* 0x000fe400048070ff */
[----:B------:R-:W-:Y:S02]  /*4a10*/  F2FP.SATFINITE.E4M3.F32.PACK_AB_MERGE_C R68, R69, R68, RZ ;  /* 0x000000444544723e */ /* 0x000fe400048070ff */
[----:B------:R-:W-:Y:S02]  /*4a20*/  F2FP.SATFINITE.E4M3.F32.PACK_AB_MERGE_C R70, R71, R70, RZ ;  /* 0x000000464746723e */ /* 0x000fe400048070ff */
[----:B------:R-:W-:-:S02]  /*4a30*/  F2FP.SATFINITE.E4M3.F32.PACK_AB_MERGE_C R62, R63, R62, RZ ;  /* 0x0000003e3f3e723e */ /* 0x000fc400048070ff */
[----:B------:R-:W-:Y:S02]  /*4a40*/  F2FP.SATFINITE.E4M3.F32.PACK_AB_MERGE_C R52, R53, R52, RZ ;  /* 0x000000343534723e */ /* 0x000fe400048070ff */
[----:B------:R-:W-:Y:S02]  /*4a50*/  F2FP.SATFINITE.E4M3.F32.PACK_AB_MERGE_C R54, R55, R54, RZ ;  /* 0x000000363736723e */ /* 0x000fe400048070ff */
[----:B-1----:R-:W-:Y:S02]  /*4a60*/  ISETP.GE.AND P1, PT, R3, UR15, PT ;  /* 0x0000000f03007c0c */ /* 0x002fe4000bf26270 */
[----:B------:R-:W-:Y:S02]  /*4a70*/  LOP3.LUT R76, R76, 0xffff, RZ, 0xc0, !PT ;  /* 0x0000ffff4c4c7812 */ /* 0x000fe400078ec0ff */
[----:B------:R-:W-:Y:S01]  /*4a80*/  LOP3.LUT R3, R60, 0xffff, RZ, 0xc0, !PT ;  /* 0x0000ffff3c037812 */ /* 0x000fe200078ec0ff */
[----:B------:R0:W-:Y:S01]  /*4a90*/  STSM.16.M88.4 [R16], R12 ;  /* 0x0000000c10007844 */ /* 0x0001e20000000200 */
[----:B------:R-:W-:-:S02]  /*4aa0*/  LOP3.LUT R78, R78, 0xffff, RZ, 0xc0, !PT ;  /* 0x0000ffff4e4e7812 */ /* 0x000fc400078ec0ff */
[----:B------:R-:W-:Y:S01]  /*4ab0*/  LOP3.LUT R68, R68, 0xffff, RZ, 0xc0, !PT ;  /* 0x0000ffff44447812 */ /* 0x000fe200078ec0ff */
[----:B------:R-:W-:Y:S01]  /*4ac0*/  BAR.SYNC.DEFER_BLOCKING 0x0 ;  /* 0x0000000000007b1d */ /* 0x000fe20000010000 */
[----:B------:R-:W-:Y:S02]  /*4ad0*/  LOP3.LUT R70, R70, 0xffff, RZ, 0xc0, !PT ;  /* 0x0000ffff46467812 */ /* 0x000fe400078ec0ff */
[----:B------:R-:W-:Y:S02]  /*4ae0*/  LOP3.LUT R7, R62, 0xffff, RZ, 0xc0, !PT ;  /* 0x0000ffff3e077812 */ /* 0x000fe400078ec0ff */
[----:B------:R-:W-:Y:S02]  /*4af0*/  LOP3.LUT R19, R52, 0xffff, RZ, 0xc0, !PT ;  /* 0x0000ffff34137812 */ /* 0x000fe400078ec0ff */
[----:B------:R-:W-:Y:S02]  /*4b00*/  SHF.R.U32.HI R0, RZ, 0x8, R76 ;  /* 0x00000008ff007819 */ /* 0x000fe4000001164c */
[----:B------:R-:W-:-:S02]  /*4b10*/  PRMT R17, R76, 0x3340, R3 ;  /* 0x000033404c117816 */ /* 0x000fc40000000003 */
[----:B------:R-:W-:Y:S02]  /*4b20*/  PRMT R25, R78, 0x3340, R7 ;  /* 0x000033404e197816 */ /* 0x000fe40000000007 */
[----:B0-----:R-:W-:Y:S02]  /*4b30*/  LOP3.LUT R15, R54, 0xffff, RZ, 0xc0, !PT ;  /* 0x0000ffff360f7812 */ /* 0x001fe400078ec0ff */
[----:B------:R-:W-:Y:S02]  /*4b40*/  SHF.R.U32.HI R12, RZ, 0x8, R3 ;  /* 0x00000008ff0c7819 */ /* 0x000fe40000011603 */
[----:B------:R-:W-:Y:S02]  /*4b50*/  SHF.R.U32.HI R3, RZ, 0x8, R78 ;  /* 0x00000008ff037819 */ /* 0x000fe4000001164e */
[----:B------:R-:W-:Y:S02]  /*4b60*/  SHF.R.U32.HI R13, RZ, 0x8, R7 ;  /* 0x00000008ff0d7819 */ /* 0x000fe40000011607 */
[----:B------:R-:W-:-:S02]  /*4b70*/  SHF.R.U32.HI R6, RZ, 0x8, R68 ;  /* 0x00000008ff067819 */ /* 0x000fc40000011644 */
[----:B------:R-:W-:Y:S01]  /*4b80*/  SHF.R.U32.HI R14, RZ, 0x8, R19 ;  /* 0x00000008ff0e7819 */ /* 0x000fe20000011613 */
[----:B------:R-:W0:Y:S01]  /*4b90*/  LDS.128 R8, [R20] ;  /* 0x0000000014087984 */ /* 0x000e220000000c00 */
[----:B------:R-:W-:Y:S02]  /*4ba0*/  PRMT R27, R70, 0x3340, R15 ;  /* 0x00003340461b7816 */ /* 0x000fe4000000000f */
[----:B------:R-:W-:Y:S02]  /*4bb0*/  PRMT R26, R68, 0x3340, R19 ;  /* 0x00003340441a7816 */ /* 0x000fe40000000013 */
[----:B------:R-:W-:Y:S02]  /*4bc0*/  SHF.R.U32.HI R7, RZ, 0x8, R70 ;  /* 0x00000008ff077819 */ /* 0x000fe40000011646 */
[----:B------:R-:W-:Y:S02]  /*4bd0*/  SHF.R.U32.HI R15, RZ, 0x8, R15 ;  /* 0x00000008ff0f7819 */ /* 0x000fe4000001160f */
[----:B------:R-:W-:-:S02]  /*4be0*/  LOP3.LUT R19, R0, 0xffff, RZ, 0xc0, !PT ;  /* 0x0000ffff00137812 */ /* 0x000fc400078ec0ff */
[----:B------:R-:W-:Y:S02]  /*4bf0*/  LOP3.LUT R0, R3, 0xffff, RZ, 0xc0, !PT ;  /* 0x0000ffff03007812 */ /* 0x000fe400078ec0ff */
[----:B------:R-:W-:Y:S02]  /*4c00*/  LOP3.LUT R3, R6, 0xffff, RZ, 0xc0, !PT ;  /* 0x0000ffff06037812 */ /* 0x000fe400078ec0ff */
[----:B------:R-:W-:Y:S02]  /*4c10*/  LOP3.LUT R14, R14, 0xffff, RZ, 0xc0, !PT ;  /* 0x0000ffff0e0e7812 */ /* 0x000fe400078ec0ff */
[----:B------:R-:W-:Y:S02]  /*4c20*/  LOP3.LUT R12, R12, 0xffff, RZ, 0xc0, !PT ;  /* 0x0000ffff0c0c7812 */ /* 0x000fe400078ec0ff */
[----:B------:R-:W-:Y:S02]  /*4c30*/  LOP3.LUT R13, R13, 0xffff, RZ, 0xc0, !PT ;  /* 0x0000ffff0d0d7812 */ /* 0x000fe400078ec0ff */
[----:B------:R-:W-:Y:S01]  /*4c40*/  LOP3.LUT R6, R7, 0xffff, RZ, 0xc0, !PT ;  /* 0x0000ffff07067812 */ /* 0x000fe200078ec0ff */
[----:B------:R-:W-:Y:S01]  /*4c50*/  VIADD R7, R4, 0x2 ;  /* 0x0000000204077836 */ /* 0x000fe20000000000 */
[----:B------:R-:W-:-:S02]  /*4c60*/  LOP3.LUT R15, R15, 0xffff, RZ, 0xc0, !PT ;  /* 0x0000ffff0f0f7812 */ /* 0x000fc400078ec0ff */
[----:B------:R-:W-:Y:S02]  /*4c70*/  PRMT R3, R3, 0x3340, R14 ;  /* 0x0000334003037816 */ /* 0x000fe4000000000e */
[----:B------:R-:W-:Y:S02]  /*4c80*/  PRMT R12, R19, 0x3340, R12 ;  /* 0x00003340130c7816 */ /* 0x000fe4000000000c */
[----:B------:R-:W-:Y:S02]  /*4c90*/  PRMT R0, R0, 0x3340, R13 ;  /* 0x0000334000007816 */ /* 0x000fe4000000000d */
[----:B------:R-:W-:Y:S02]  /*4ca0*/  PRMT R14, R6, 0x3340, R15 ;  /* 0x00003340060e7816 */ /* 0x000fe4000000000f */
[----:B------:R-:W-:Y:S01]  /*4cb0*/  PRMT R24, R17, 0x5410, R12 ;  /* 0x0000541011187816 */ /* 0x000fe2000000000c */
[----:B---3--:R-:W-:Y:S01]  /*4cc0*/  IMAD R12, R4, UR5, RZ ;  /* 0x00000005040c7c24 */ /* 0x008fe2000f8e02ff */
[----:B------:R-:W-:Y:S01]  /*4cd0*/  PRMT R25, R25, 0x5410, R0 ;  /* 0x0000541019197816 */ /* 0x000fe20000000000 */
[----:B--2---:R-:W-:Y:S01]  /*4ce0*/  IMAD R0, R2, R21, RZ ;  /* 0x0000001502007224 */ /* 0x004fe200078e02ff */
[----:B------:R-:W-:Y:S01]  /*4cf0*/  PRMT R26, R26, 0x5410, R3 ;  /* 0x000054101a1a7816 */ /* 0x000fe20000000003 */
[----:B------:R-:W-:Y:S01]  /*4d00*/  VIADD R3, R4, 0x3 ;  /* 0x0000000304037836 */ /* 0x000fe20000000000 */
[----:B------:R-:W-:Y:S01]  /*4d10*/  PRMT R27, R27, 0x5410, R14 ;  /* 0x000054101b1b7816 */ /* 0x000fe2000000000e */
[----:B------:R-:W-:Y:S01]  /*4d20*/  BAR.SYNC.DEFER_BLOCKING 0x0 ;  /* 0x0000000000007b1d */ /* 0x000fe20000010000 */
[----:B------:R-:W-:-:S02]  /*4d30*/  ISETP.GE.AND P0, PT, R2, UR14, PT ;  /* 0x0000000e02007c0c */ /* 0x000fc4000bf06270 */
[----:B------:R-:W-:Y:S02]  /*4d40*/  IADD3 R30, P2, PT, R0, UR12, RZ ;  /* 0x0000000c001e7c10 */ /* 0x000fe4000ff5e0ff */
[----:B------:R-:W-:Y:S02]  /*4d50*/  ISETP.LT.AND P0, PT, R4, UR15, !P0 ;  /* 0x0000000f04007c0c */ /* 0x000fe4000c701270 */
[----:B------:R-:W-:Y:S02]  /*4d60*/  SHF.R.S32.HI R13, RZ, 0x1f, R12 ;  /* 0x0000001fff0d7819 */ /* 0x000fe4000001140c */
[----:B------:R-:W-:Y:S01]  /*4d70*/  LEA.HI.X.SX32 R31, R0, UR13, 0x1, P2 ;  /* 0x0000000d001f7c11 */ /* 0x000fe200090f0eff */
[----:B------:R-:W-:Y:S01]  /*4d80*/  IMAD R0, R21, 0x40, R0 ;  /* 0x0000004015007824 */ /* 0x000fe200078e0200 */
[----:B------:R-:W-:Y:S02]  /*4d90*/  IADD3 R6, P4, PT, R12, R30, RZ ;  /* 0x0000001e0c067210 */ /* 0x000fe40007f9e0ff */
[----:B------:R-:W-:-:S02]  /*4da0*/  ISETP.GE.AND P3, PT, R7, UR15, PT ;  /* 0x0000000f07007c0c */ /* 0x000fc4000bf66270 */
[----:B0-----:R-:W-:Y:S01]  /*4db0*/  PRMT R17, R8, 0x7770, RZ ;  /* 0x0000777008117816 */ /* 0x001fe200000000ff */
[----:B------:R-:W-:Y:S01]  /*4dc0*/  IMAD.X R7, R13, 0x1, R31, P4 ;  /* 0x000000010d077824 */ /* 0x000fe200020e061f */
[----:B------:R-:W-:Y:S02]  /*4dd0*/  ISETP.GE.AND P4, PT, R4, UR15, PT ;  /* 0x0000000f04007c0c */ /* 0x000fe4000bf86270 */
[----:B------:R-:W-:Y:S01]  /*4de0*/  ISETP.GE.AND P2, PT, R3, UR15, PT ;  /* 0x0000000f03007c0c */ /* 0x000fe2000bf46270 */
[----:B------:R-:W-:Y:S01]  /*4df0*/  VIADD R3, R12, UR5 ;  /* 0x000000050c037c36 */ /* 0x000fe20008000000 */
[----:B------:R-:W-:Y:S02]  /*4e00*/  ISETP.LT.AND P4, PT, R5, UR14, !P4 ;  /* 0x0000000e05007c0c */ /* 0x000fe4000e781270 */
[----:B------:R-:W-:Y:S01]  /*4e10*/  ISETP.LT.AND P5, PT, R2, UR14, !P1 ;  /* 0x0000000e02007c0c */ /* 0x000fe2000cfa1270 */
[----:B------:R0:W-:Y:S01]  /*4e20*/  STSM.16.M88.4 [R16], R24 ;  /* 0x0000001810007844 */ /* 0x0001e20000000200 */
[----:B------:R-:W-:Y:S01]  /*4e30*/  SHF.R.S32.HI R22, RZ, 0x1f, R3 ;  /* 0x0000001fff167819 */ /* 0x000fe20000011403 */
[C---:B------:R-:W-:Y:S01]  /*4e40*/  VIADD R18, R3.reuse, UR5 ;  /* 0x0000000503127c36 */ /* 0x040fe20008000000 */
[----:B------:R-:W-:Y:S01]  /*4e50*/  BAR.SYNC.DEFER_BLOCKING 0x0 ;  /* 0x0000000000007b1d */ /* 0x000fe20000010000 */
[----:B------:R-:W-:-:S02]  /*4e60*/  IADD3 R14, P6, PT, R3, R30, RZ ;  /* 0x0000001e030e7210 */ /* 0x000fc40007fde0ff */
[C---:B------:R-:W-:Y:S02]  /*4e70*/  PRMT R21, R8.reuse, 0x7771, RZ ;  /* 0x0000777108157816 */ /* 0x040fe400000000ff */
[----:B------:R-:W-:Y:S01]  /*4e80*/  PRMT R19, R8, 0x7772, RZ ;  /* 0x0000777208137816 */ /* 0x000fe200000000ff */
[----:B------:R-:W-:Y:S01]  /*4e90*/  IMAD.X R15, R22, 0x1, R31, P6 ;  /* 0x00000001160f7824 */ /* 0x000fe200030e061f */
[----:B------:R-:W-:Y:S02]  /*4ea0*/  PRMT R23, R8, 0x7773, RZ ;  /* 0x0000777308177816 */ /* 0x000fe400000000ff */
[----:B0-----:R-:W-:Y:S02]  /*4eb0*/  SHF.R.S32.HI R24, RZ, 0x1f, R18 ;  /* 0x0000001fff187819 */ /* 0x001fe40000011412 */
[----:B------:R-:W-:Y:S02]  /*4ec0*/  IADD3 R16, P6, PT, R18, R30, RZ ;  /* 0x0000001e12107210 */ /* 0x000fe40007fde0ff */
[----:B------:R-:W-:Y:S01]  /*4ed0*/  PRMT R25, R10, 0x7771, RZ ;  /* 0x000077710a197816 */ /* 0x000fe200000000ff */
[----:B------:R0:W-:Y:S01]  /*4ee0*/  @P0 STG.E.U8 desc[UR8][R6.64], R17 ;  /* 0x0000001106000986 */ /* 0x0001e2000c101108 */
[----:B------:R-:W-:-:S04]  /*4ef0*/  IADD3 R28, P0, PT, R0, UR12, RZ ;  /* 0x0000000c001c7c10 */ /* 0x000fc8000ff1e0ff */
[----:B------:R-:W-:Y:S01]  /*4f00*/  LEA.HI.X.SX32 R29, R0, UR13, 0x1, P0 ;  /* 0x0000000d001d7c11 */ /* 0x000fe200080f0eff */
[----:B------:R-:W-:Y:S01]  /*4f10*/  VIADD R0, R4, 0x4 ;  /* 0x0000000404007836 */ /* 0x000fe20000000000 */
[----:B------:R-:W-:-:S05]  /*4f20*/  IADD3 R12, P0, PT, R12, R28, RZ ;  /* 0x0000001c0c0c7210 */ /* 0x000fca0007f1e0ff */
[----:B------:R-:W-:Y:S01]  /*4f30*/  IMAD.X R13, R13, 0x1, R29, P0 ;  /* 0x000000010d0d7824 */ /* 0x000fe200000e061d */
[----:B------:R-:W-:Y:S01]  /*4f40*/  ISETP.GE.AND P0, PT, R0, UR15, PT ;  /* 0x0000000f00007c0c */ /* 0x000fe2000bf06270 */
[----:B0-----:R-:W-:Y:S02]  /*4f50*/  IMAD.X R17, R24, 0x1, R31, P6 ;  /* 0x0000000118117824 */ /* 0x001fe400030e061f */
[----:B------:R-:W-:Y:S01]  /*4f60*/  VIADD R0, R4, 0x5 ;  /* 0x0000000504007836 */ /* 0x000fe20000000000 */
[----:B------:R0:W-:Y:S01]  /*4f70*/  @P4 STG.E.U8 desc[UR8][R12.64], R21 ;  /* 0x000000150c004986 */ /* 0x0001e2000c101108 */
[----:B------:R-:W-:Y:S02]  /*4f80*/  ISETP.LT.AND P4, PT, R5, UR14, !P1 ;  /* 0x0000000e05007c0c */ /* 0x000fe4000cf81270 */
[----:B------:R-:W-:Y:S01]  /*4f90*/  IADD3 R6, P1, PT, R3, R28, RZ ;  /* 0x0000001c03067210 */ /* 0x000fe20007f3e0ff */
[----:B------:R1:W-:Y:S01]  /*4fa0*/  @P5 STG.E.U8 desc[UR8][R14.64], R19 ;  /* 0x000000130e005986 */ /* 0x0003e2000c101108 */
[----:B------:R-:W-:Y:S01]  /*4fb0*/  ISETP.LT.AND P5, PT, R2, UR14, !P3 ;  /* 0x0000000e02007c0c */ /* 0x000fe2000dfa1270 */
[----:B------:R-:W-:-:S02]  /*4fc0*/  VIADD R3, R18, UR5 ;  /* 0x0000000512037c36 */ /* 0x000fc40008000000 */
[----:B------:R-:W-:Y:S01]  /*4fd0*/  IMAD.X R7, R22, 0x1, R29, P1 ;  /* 0x0000000116077824 */ /* 0x000fe200008e061d */
[----:B------:R-:W-:Y:S01]  /*4fe0*/  ISETP.GE.AND P1, PT, R0, UR15, PT ;  /* 0x0000000f00007c0c */ /* 0x000fe2000bf26270 */
[----:B------:R-:W-:Y:S01]  /*4ff0*/  VIADD R0, R4, 0x6 ;  /* 0x0000000604007836 */ /* 0x000fe20000000000 */
[----:B0-----:R-:W-:-:S03]  /*5000*/  PRMT R21, R9, 0x7770, RZ ;  /* 0x0000777009157816 */ /* 0x001fc600000000ff */
[----:B------:R0:W-:Y:S01]  /*5010*/  @P4 STG.E.U8 desc[UR8][R6.64], R23 ;  /* 0x0000001706004986 */ /* 0x0001e2000c101108 */
[----:B------:R-:W-:Y:S02]  /*5020*/  ISETP.LT.AND P4, PT, R5, UR14, !P3 ;  /* 0x0000000e05007c0c */ /* 0x000fe4000df81270 */
[----:B------:R-:W-:Y:S01]  /*5030*/  IADD3 R12, P3, PT, R18, R28, RZ ;  /* 0x0000001c120c7210 */ /* 0x000fe20007f7e0ff */
[----:B------:R2:W-:Y:S01]  /*5040*/  @P5 STG.E.U8 desc[UR8][R16.64], R21 ;  /* 0x0000001510005986 */ /* 0x0005e2000c101108 */
[----:B------:R-:W-:Y:S02]  /*5050*/  ISETP.LT.AND P5, PT, R2, UR14, !P2 ;  /* 0x0000000e02007c0c */ /* 0x000fe4000d7a1270 */
[----:B------:R-:W-:Y:S01]  /*5060*/  SHF.R.S32.HI R18, RZ, 0x1f, R3 ;  /* 0x0000001fff127819 */ /* 0x000fe20000011403 */
[----:B------:R-:W-:Y:S01]  /*5070*/  IMAD.X R13, R24, 0x1, R29, P3 ;  /* 0x00000001180d7824 */ /* 0x000fe200018e061d */
[----:B-1----:R-:W-:Y:S02]  /*5080*/  IADD3 R14, P6, PT, R3, R30, RZ ;  /* 0x0000001e030e7210 */ /* 0x002fe40007fde0ff */
[----:B------:R-:W-:-:S02]  /*5090*/  PRMT R19, R9, 0x7771, RZ ;  /* 0x0000777109137816 */ /* 0x000fc400000000ff */
[----:B0-----:R-:W-:Y:S01]  /*50a0*/  PRMT R23, R10, 0x7772, RZ ;  /* 0x000077720a177816 */ /* 0x001fe200000000ff */
[----:B------:R-:W-:Y:S01]  /*50b0*/  IMAD.X R15, R18, 0x1, R31, P6 ;  /* 0x00000001120f7824 */ /* 0x000fe200030e061f */
[----:B------:R-:W-:Y:S01]  /*50c0*/  ISETP.GE.AND P3, PT, R0, UR15, PT ;  /* 0x0000000f00007c0c */ /* 0x000fe2000bf66270 */
[----:B------:R0:W-:Y:S01]  /*50d0*/  @P4 STG.E.U8 desc[UR8][R12.64], R19 ;  /* 0x000000130c004986 */ /* 0x0001e2000c101108 */
[----:B--2---:R-:W-:Y:S01]  /*50e0*/  PRMT R17, R9, 0x7772, RZ ;  /* 0x0000777209117816 */ /* 0x004fe200000000ff */
[----:B------:R-:W-:Y:S01]  /*50f0*/  VIADD R16, R3, UR5 ;  /* 0x0000000503107c36 */ /* 0x000fe20008000000 */
[----:B------:R-:W-:Y:S01]  /*5100*/  ISETP.LT.AND P4, PT, R5, UR14, !P2 ;  /* 0x0000000e05007c0c */ /* 0x000fe2000d781270 */
[----:B------:R-:W-:Y:S01]  /*5110*/  VIADD R0, R4, 0x7 ;  /* 0x0000000704007836 */ /* 0x000fe20000000000 */
[----:B------:R-:W-:Y:S01]  /*5120*/  IADD3 R6, P2, PT, R3, R28, RZ ;  /* 0x0000001c03067210 */ /* 0x000fe20007f5e0ff */
[----:B------:R1:W-:Y:S01]  /*5130*/  @P5 STG.E.U8 desc[UR8][R14.64], R17 ;  /* 0x000000110e005986 */ /* 0x0003e2000c101108 */
[----:B------:R-:W-:Y:S01]  /*5140*/  ISETP.LT.AND P5, PT, R2, UR14, !P0 ;  /* 0x0000000e02007c0c */ /* 0x000fe2000c7a1270 */
[----:B------:R-:W-:Y:S01]  /*5150*/  VIADD R3, R16, UR5 ;  /* 0x0000000510037c36 */ /* 0x000fe20008000000 */
[----:B------:R-:W-:Y:S01]  /*5160*/  SHF.R.S32.HI R22, RZ, 0x1f, R16 ;  /* 0x0000001fff167819 */ /* 0x000fe20000011410 */
[----:B------:R-:W-:Y:S01]  /*5170*/  IMAD.X R7, R18, 0x1, R29, P2 ;  /* 0x0000000112077824 */ /* 0x000fe200010e061d */
[----:B------:R-:W-:-:S02]  /*5180*/  IADD3 R8, P6, PT, R16, R30, RZ ;  /* 0x0000001e10087210 */ /* 0x000fc40007fde0ff */
[----:B------:R-:W-:Y:S02]  /*5190*/  PRMT R21, R9, 0x7773, RZ ;  /* 0x0000777309157816 */ /* 0x000fe400000000ff */
[----:B0-----:R-:W-:Y:S01]  /*51a0*/  PRMT R13, R10, 0x7770, RZ ;  /* 0x000077700a0d7816 */ /* 0x001fe200000000ff */
[----:B------:R-:W-:Y:S01]  /*51b0*/  IMAD.X R9, R22, 0x1, R31, P6 ;  /* 0x0000000116097824 */ /* 0x000fe200030e061f */
[----:B------:R-:W-:Y:S01]  /*51c0*/  ISETP.LT.AND P0, PT, R5, UR14, !P0 ;  /* 0x0000000e05007c0c */ /* 0x000fe2000c701270 */
[----:B------:R0:W-:Y:S01]  /*51d0*/  @P4 STG.E.U8 desc[UR8][R6.64], R21 ;  /* 0x0000001506004986 */ /* 0x0001e2000c101108 */
[----:B------:R-:W-:Y:S02]  /*51e0*/  ISETP.LT.AND P4, PT, R2, UR14, !P1 ;  /* 0x0000000e02007c0c */ /* 0x000fe4000cf81270 */
[----:B------:R-:W-:Y:S01]  /*51f0*/  SHF.R.S32.HI R24, RZ, 0x1f, R3 ;  /* 0x0000001fff187819 */ /* 0x000fe20000011403 */
[----:B------:R2:W-:Y:S01]  /*5200*/  @P5 STG.E.U8 desc[UR8][R8.64], R13 ;  /* 0x0000000d08005986 */ /* 0x0005e2000c101108 */
[----:B------:R-:W-:-:S02]  /*5210*/  IADD3 R16, P5, PT, R16, R28, RZ ;  /* 0x0000001c10107210 */ /* 0x000fc40007fbe0ff */
[----:B------:R-:W-:Y:S01]  /*5220*/  IADD3 R18, P6, PT, R3, R30, RZ ;  /* 0x0000001e03127210 */ /* 0x000fe20007fde0ff */
[----:B------:R-:W3:Y:S01]  /*5230*/  LDS.128 R12, [R20] ;  /* 0x00000000140c7984 */ /* 0x000ee20000000c00 */
[----:B------:R-:W-:Y:S01]  /*5240*/  ISETP.LT.AND P1, PT, R5, UR14, !P1 ;  /* 0x0000000e05007c0c */ /* 0x000fe2000cf21270 */
[----:B-1----:R-:W-:Y:S01]  /*5250*/  IMAD.X R17, R22, 0x1, R29, P5 ;  /* 0x0000000116117824 */ /* 0x002fe200028e061d */
[----:B------:R-:W-:Y:S01]  /*5260*/  ISETP.GE.AND P2, PT, R0, UR15, PT ;  /* 0x0000000f00007c0c */ /* 0x000fe2000bf46270 */
[----:B------:R-:W-:Y:S01]  /*5270*/  IMAD.X R19, R24, 0x1, R31, P6 ;  /* 0x0000000118137824 */ /* 0x000fe200030e061f */
[----:B0-----:R-:W-:Y:S01]  /*5280*/  PRMT R21, R10, 0x7773, RZ ;  /* 0x000077730a157816 */ /* 0x001fe200000000ff */
[----:B------:R-:W-:Y:S01]  /*5290*/  VIADD R0, R4, 0x8 ;  /* 0x0000000804007836 */ /* 0x000fe20000000000 */
[----:B------:R0:W-:Y:S01]  /*52a0*/  @P0 STG.E.U8 desc[UR8][R16.64], R25 ;  /* 0x0000001910000986 */ /* 0x0001e2000c101108 */
[C---:B------:R-:W-:Y:S01]  /*52b0*/  IADD3 R6, P0, PT, R3.reuse, R28, RZ ;  /* 0x0000001c03067210 */ /* 0x040fe20007f1e0ff */
[----:B------:R-:W-:-:S02]  /*52c0*/  VIADD R3, R3, UR5 ;  /* 0x0000000503037c36 */ /* 0x000fc40008000000 */
[----:B------:R1:W-:Y:S01]  /*52d0*/  @P4 STG.E.U8 desc[UR8][R18.64], R23 ;  /* 0x0000001712004986 */ /* 0x0003e2000c101108 */
[----:B------:R-:W-:Y:S01]  /*52e0*/  ISETP.LT.AND P4, PT, R2, UR14, !P3 ;  /* 0x0000000e02007c0c */ /* 0x000fe2000df81270 */
[----:B------:R-:W-:Y:S01]  /*52f0*/  IMAD.X R7, R24, 0x1, R29, P0 ;  /* 0x0000000118077824 */ /* 0x000fe200000e061d */
[----:B------:R-:W-:Y:S01]  /*5300*/  SHF.R.S32.HI R22, RZ, 0x1f, R3 ;  /* 0x0000001fff167819 */ /* 0x000fe20000011403 */
[C---:B------:R-:W-:Y:S01]  /*5310*/  VIADD R10, R3.reuse, UR5 ;  /* 0x00000005030a7c36 */ /* 0x040fe20008000000 */
[----:B--2---:R-:W-:Y:S02]  /*5320*/  IADD3 R8, P6, PT, R3, R30, RZ ;  /* 0x0000001e03087210 */ /* 0x004fe40007fde0ff */
[----:B------:R2:W-:Y:S01]  /*5330*/  @P1 STG.E.U8 desc[UR8][R6.64], R21 ;  /* 0x0000001506001986 */ /* 0x0005e2000c101108 */
[----:B0-----:R-:W-:Y:S02]  /*5340*/  PRMT R25, R11, 0x7770, RZ ;  /* 0x000077700b197816 */ /* 0x001fe400000000ff */
[----:B------:R-:W-:Y:S01]  /*5350*/  IMAD.X R9, R22, 0x1, R31, P6 ;  /* 0x0000000116097824 */ /* 0x000fe200030e061f */
[----:B------:R-:W-:-:S02]  /*5360*/  ISETP.LT.AND P3, PT, R5, UR14, !P3 ;  /* 0x0000000e05007c0c */ /* 0x000fc4000df61270 */
[----:B------:R-:W-:Y:S02]  /*5370*/  ISETP.LT.AND P1, PT, R2, UR14, !P2 ;  /* 0x0000000e02007c0c */ /* 0x000fe4000d721270 */
[----:B------:R0:W-:Y:S01]  /*5380*/  @P4 STG.E.U8 desc[UR8][R8.64], R25 ;  /* 0x0000001908004986 */ /* 0x0001e2000c101108 */
[----:B------:R-:W-:Y:S01]  /*5390*/  IADD3 R16, P4, PT, R3, R28, RZ ;  /* 0x0000001c03107210 */ /* 0x000fe20007f9e0ff */
[C---:B------:R-:W-:Y:S01]  /*53a0*/  VIADD R3, R10.reuse, UR5 ;  /* 0x000000050a037c36 */ /* 0x040fe20008000000 */
[----:B------:R-:W-:Y:S02]  /*53b0*/  SHF.R.S32.HI R20, RZ, 0x1f, R10 ;  /* 0x0000001fff147819 */ /* 0x000fe4000001140a */
[----:B-1----:R-:W-:Y:S01]  /*53c0*/  IADD3 R18, P6, PT, R10, R30, RZ ;  /* 0x0000001e0a127210 */ /* 0x002fe20007fde0ff */
[----:B------:R-:W-:Y:S01]  /*53d0*/  IMAD.X R17, R22, 0x1, R29, P4 ;  /* 0x0000000116117824 */ /* 0x000fe200020e061d */
[C---:B--2---:R-:W-:Y:S02]  /*53e0*/  PRMT R21, R11.reuse, 0x7771, RZ ;  /* 0x000077710b157816 */ /* 0x044fe400000000ff */
[----:B------:R-:W-:Y:S01]  /*53f0*/  PRMT R23, R11, 0x7772, RZ ;  /* 0x000077720b177816 */ /* 0x000fe200000000ff */
[----:B------:R-:W-:Y:S01]  /*5400*/  IMAD.X R19, R20, 0x1, R31, P6 ;  /* 0x0000000114137824 */ /* 0x000fe200030e061f */
[----:B------:R-:W-:Y:S01]  /*5410*/  ISETP.GE.AND P5, PT, R0, UR15, PT ;  /* 0x0000000f00007c0c */ /* 0x000fe2000bfa6270 */
[----:B------:R1:W-:Y:S01]  /*5420*/  @P3 STG.E.U8 desc[UR8][R16.64], R21 ;  /* 0x0000001510003986 */ /* 0x0003e2000c101108 */
[----:B------:R-:W-:Y:S01]  /*5430*/  VIADD R0, R4, 0x9 ;  /* 0x0000000904007836 */ /* 0x000fe20000000000 */
[----:B------:R-:W-:-:S02]  /*5440*/  SHF.R.S32.HI R22, RZ, 0x1f, R3 ;  /* 0x0000001fff167819 */ /* 0x000fc40000011403 */
[----:B------:R3:W-:Y:S01]  /*5450*/  @P1 STG.E.U8 desc[UR8][R18.64], R23 ;  /* 0x0000001712001986 */ /* 0x0007e2000c101108 */
[----:B------:R-:W-:Y:S02]  /*5460*/  ISETP.LT.AND P1, PT, R5, UR14, !P2 ;  /* 0x0000000e05007c0c */ /* 0x000fe4000d721270 */
[----:B------:R-:W-:Y:S02]  /*5470*/  IADD3 R6, P2, PT, R10, R28, RZ ;  /* 0x0000001c0a067210 */ /* 0x000fe40007f5e0ff */
[----:B------:R-:W-:Y:S02]  /*5480*/  ISETP.LT.AND P3, PT, R2, UR14, !P5 ;  /* 0x0000000e02007c0c */ /* 0x000fe4000ef61270 */
[----:B0-----:R-:W-:Y:S01]  /*5490*/  IADD3 R8, P6, PT, R3, R30, RZ ;  /* 0x0000001e03087210 */ /* 0x001fe20007fde0ff */
[----:B------:R-:W-:Y:S01]  /*54a0*/  IMAD.X R7, R20, 0x1, R29, P2 ;  /* 0x0000000114077824 */ /* 0x000fe200010e061d */
[----:B-1----:R-:W-:Y:S02]  /*54b0*/  PRMT R21, R11, 0x7773, RZ ;  /* 0x000077730b157816 */ /* 0x002fe400000000ff */
[----:B------:R-:W-:Y:S01]  /*54c0*/  ISETP.GE.AND P0, PT, R0, UR15, PT ;  /* 0x0000000f00007c0c */ /* 0x000fe2000bf06270 */
[----:B------:R-:W-:Y:S01]  /*54d0*/  IMAD.X R9, R22, 0x1, R31, P6 ;  /* 0x0000000116097824 */ /* 0x000fe200030e061f */
[----:B------:R-:W-:Y:S01]  /*54e0*/  ISETP.LT.AND P5, PT, R5, UR14, !P5 ;  /* 0x0000000e05007c0c */ /* 0x000fe2000efa1270 */
[----:B------:R0:W-:Y:S01]  /*54f0*/  @P1 STG.E.U8 desc[UR8][R6.64], R21 ;  /* 0x0000001506001986 */ /* 0x0001e2000c101108 */
[C---:B------:R-:W-:Y:S01]  /*5500*/  IADD3 R10, P1, PT, R3.reuse, R28, RZ ;  /* 0x0000001c030a7210 */ /* 0x040fe20007f3e0ff */
[----:B------:R-:W-:Y:S01]  /*5510*/  VIADD R3, R3, UR5 ;  /* 0x0000000503037c36 */ /* 0x000fe20008000000 */
[----:B------:R-:W-:Y:S01]  /*5520*/  ISETP.LT.AND P6, PT, R2, UR14, !P0 ;  /* 0x0000000e02007c0c */ /* 0x000fe2000c7c1270 */
[----:B------:R-:W-:Y:S01]  /*5530*/  VIADD R0, R4, 0xa ;  /* 0x0000000a04007836 */ /* 0x000fe20000000000 */
[----:B---3--:R-:W-:Y:S01]  /*5540*/  PRMT R23, R12, 0x7770, RZ ;  /* 0x000077700c177816 */ /* 0x008fe200000000ff */
[----:B------:R-:W-:Y:S01]  /*5550*/  IMAD.X R11, R22, 0x1, R29, P1 ;  /* 0x00000001160b7824 */ /* 0x000fe200008e061d */
[----:B------:R-:W-:Y:S01]  /*5560*/  SHF.R.S32.HI R20, RZ, 0x1f, R3 ;  /* 0x0000001fff147819 */ /* 0x000fe20000011403 */
[C---:B------:R-:W-:Y:S01]  /*5570*/  VIADD R18, R3.reuse, UR5 ;  /* 0x0000000503127c36 */ /* 0x040fe20008000000 */
[----:B------:R-:W-:Y:S01]  /*5580*/  IADD3 R16, P1, PT, R3, R30, RZ ;  /* 0x0000001e03107210 */ /* 0x000fe20007f3e0ff */
[----:B------:R1:W-:Y:S01]  /*5590*/  @P3 STG.E.U8 desc[UR8][R8.64], R23 ;  /* 0x0000001708003986 */ /* 0x0003e2000c101108 */
[----:B------:R-:W-:-:S02]  /*55a0*/  PRMT R19, R12, 0x7771, RZ ;  /* 0x000077710c137816 */ /* 0x000fc400000000ff */
[----:B------:R-:W-:Y:S01]  /*55b0*/  ISETP.GE.AND P4, PT, R0, UR15, PT ;  /* 0x0000000f00007c0c */ /* 0x000fe2000bf86270 */
[----:B------:R-:W-:Y:S01]  /*55c0*/  IMAD.X R17, R20, 0x1, R31, P1 ;  /* 0x0000000114117824 */ /* 0x000fe200008e061f */
[----:B------:R-:W-:Y:S01]  /*55d0*/  ISETP.LT.AND P1, PT, R5, UR14, !P0 ;  /* 0x0000000e05007c0c */ /* 0x000fe2000c721270 */
[----:B------:R2:W-:Y:S01]  /*55e0*/  @P5 STG.E.U8 desc[UR8][R10.64], R19 ;  /* 0x000000130a005986 */ /* 0x0005e2000c101108 */
[----:B------:R-:W-:Y:S01]  /*55f0*/  ISETP.LT.AND P5, PT, R2, UR14, !P4 ;  /* 0x0000000e02007c0c */ /* 0x000fe2000e7a1270 */
[----:B------:R-:W-:Y:S01]  /*5600*/  VIADD R0, R4, 0xb ;  /* 0x0000000b04007836 */ /* 0x000fe20000000000 */
[----:B0-----:R-:W-:Y:S01]  /*5610*/  IADD3 R6, P0, PT, R3, R28, RZ ;  /* 0x0000001c03067210 */ /* 0x001fe20007f1e0ff */
[----:B------:R-:W-:Y:S01]  /*5620*/  VIADD R3, R18, UR5 ;  /* 0x0000000512037c36 */ /* 0x000fe20008000000 */
[----:B------:R-:W-:Y:S02]  /*5630*/  SHF.R.S32.HI R22, RZ, 0x1f, R18 ;  /* 0x0000001fff167819 */ /* 0x000fe40000011412 */
[----:B-1----:R-:W-:Y:S01]  /*5640*/  PRMT R23, R12, 0x7772, RZ ;  /* 0x000077720c177816 */ /* 0x002fe200000000ff */
[----:B------:R-:W-:Y:S01]  /*5650*/  IMAD.X R7, R20, 0x1, R29, P0 ;  /* 0x0000000114077824 */ /* 0x000fe200000e061d */
[----:B------:R-:W-:-:S02]  /*5660*/  PRMT R21, R12, 0x7773, RZ ;  /* 0x000077730c157816 */ /* 0x000fc400000000ff */
[----:B------:R-:W-:Y:S01]  /*5670*/  ISETP.GE.AND P2, PT, R0, UR15, PT ;  /* 0x0000000f00007c0c */ /* 0x000fe2000bf46270 */
[----:B------:R0:W-:Y:S01]  /*5680*/  @P6 STG.E.U8 desc[UR8][R16.64], R23 ;  /* 0x0000001710006986 */ /* 0x0001e2000c101108 */
[----:B------:R-:W-:Y:S01]  /*5690*/  IADD3 R8, P6, PT, R18, R30, RZ ;  /* 0x0000001e12087210 */ /* 0x000fe20007fde0ff */
[----:B------:R-:W-:Y:S01]  /*56a0*/  VIADD R0, R4, 0xc ;  /* 0x0000000c04007836 */ /* 0x000fe20000000000 */
[----:B--2---:R-:W-:Y:S01]  /*56b0*/  PRMT R19, R13, 0x7770, RZ ;  /* 0x000077700d137816 */ /* 0x004fe200000000ff */
[----:B------:R1:W-:Y:S01]  /*56c0*/  @P1 STG.E.U8 desc[UR8][R6.64], R21 ;  /* 0x0000001506001986 */ /* 0x0003e2000c101108 */
[----:B------:R-:W-:Y:S01]  /*56d0*/  ISETP.LT.AND P4, PT, R5, UR14, !P4 ;  /* 0x0000000e05007c0c */ /* 0x000fe2000e781270 */
[----:B------:R-:W-:Y:S01]  /*56e0*/  IMAD.X R9, R22, 0x1, R31, P6 ;  /* 0x0000000116097824 */ /* 0x000fe200030e061f */
[----:B------:R-:W-:Y:S02]  /*56f0*/  IADD3 R10, P1, PT, R18, R28, RZ ;  /* 0x0000001c120a7210 */ /* 0x000fe40007f3e0ff */
[----:B------:R-:W-:Y:S01]  /*5700*/  ISETP.GE.AND P3, PT, R0, UR15, PT ;  /* 0x0000000f00007c0c */ /* 0x000fe2000bf66270 */
[----:B------:R-:W-:Y:S01]  /*5710*/  VIADD R0, R4, 0xd ;  /* 0x0000000d04007836 */ /* 0x000fe20000000000 */
[----:B------:R2:W-:Y:S01]  /*5720*/  @P5 STG.E.U8 desc[UR8][R8.64], R19 ;  /* 0x0000001308005986 */ /* 0x0005e2000c101108 */
[----:B------:R-:W-:Y:S01]  /*5730*/  ISETP.LT.AND P5, PT, R2, UR14, !P2 ;  /* 0x0000000e02007c0c */ /* 0x000fe2000d7a1270 */
[----:B------:R-:W-:Y:S01]  /*5740*/  IMAD.X R11, R22, 0x1, R29, P1 ;  /* 0x00000001160b7824 */ /* 0x000fe200008e061d */
[----:B------:R-:W-:-:S02]  /*5750*/  SHF.R.S32.HI R12, RZ, 0x1f, R3 ;  /* 0x0000001fff0c7819 */ /* 0x000fc40000011403 */
[----:B0-----:R-:W-:Y:S02]  /*5760*/  IADD3 R16, P6, PT, R3, R30, RZ ;  /* 0x0000001e03107210 */ /* 0x001fe40007fde0ff */
[----:B-1----:R-:W-:Y:S02]  /*5770*/  PRMT R21, R13, 0x7771, RZ ;  /* 0x000077710d157816 */ /* 0x002fe400000000ff */
[----:B------:R-:W-:Y:S01]  /*5780*/  ISETP.GE.AND P0, PT, R0, UR15, PT ;  /* 0x0000000f00007c0c */ /* 0x000fe2000bf06270 */
[----:B------:R-:W-:Y:S01]  /*5790*/  IMAD.X R17, R12, 0x1, R31, P6 ;  /* 0x000000010c117824 */ /* 0x000fe200030e061f */
[----:B------:R-:W-:Y:S01]  /*57a0*/  IADD3 R6, P6, PT, R3, R28, RZ ;  /* 0x0000001c03067210 */ /* 0x000fe20007fde0ff */
[----:B------:R-:W-:Y:S01]  /*57b0*/  VIADD R0, R4, 0xe ;  /* 0x0000000e04007836 */ /* 0x000fe20000000000 */
[----:B--2---:R-:W-:Y:S01]  /*57c0*/  PRMT R19, R13, 0x7772, RZ ;  /* 0x000077720d137816 */ /* 0x004fe200000000ff */
[----:B------:R-:W-:Y:S01]  /*57d0*/  VIADD R3, R3, UR5 ;  /* 0x0000000503037c36 */ /* 0x000fe20008000000 */
[C---:B------:R-:W-:Y:S01]  /*57e0*/  ISETP.LT.AND P2, PT, R5.reuse, UR14, !P2 ;  /* 0x0000000e05007c0c */ /* 0x040fe2000d741270 */
[----:B------:R0:W-:Y:S01]  /*57f0*/  @P4 STG.E.U8 desc[UR8][R10.64], R21 ;  /* 0x000000150a004986 */ /* 0x0001e2000c101108 */
[----:B------:R-:W-:Y:S01]  /*5800*/  ISETP.LT.AND P4, PT, R2, UR14, !P3 ;  /* 0x0000000e02007c0c */ /* 0x000fe2000df81270 */
[----:B------:R-:W-:Y:S01]  /*5810*/  IMAD.X R7, R12, 0x1, R29, P6 ;  /* 0x000000010c077824 */ /* 0x000fe200030e061d */
[----:B------:R-:W-:Y:S01]  /*5820*/  ISETP.LT.AND P3, PT, R5, UR14, !P3 ;  /* 0x0000000e05007c0c */ /* 0x000fe2000df61270 */
[----:B------:R1:W-:Y:S01]  /*5830*/  @P5 STG.E.U8 desc[UR8][R16.64], R19 ;  /* 0x0000001310005986 */ /* 0x0003e2000c101108 */
[----:B------:R-:W-:Y:S01]  /*5840*/  ISETP.GE.AND P1, PT, R0, UR15, PT ;  /* 0x0000000f00007c0c */ /* 0x000fe2000bf26270 */
[----:B------:R-:W-:Y:S01]  /*5850*/  VIADD R4, R4, 0xf ;  /* 0x0000000f04047836 */ /* 0x000fe20000000000 */
[----:B------:R-:W-:-:S02]  /*5860*/  SHF.R.S32.HI R0, RZ, 0x1f, R3 ;  /* 0x0000001fff007819 */ /* 0x000fc40000011403 */
[----:B------:R-:W-:Y:S02]  /*5870*/  IADD3 R8, P5, PT, R3, R30, RZ ;  /* 0x0000001e03087210 */ /* 0x000fe40007fbe0ff */
[----:B------:R-:W-:Y:S02]  /*5880*/  PRMT R13, R13, 0x7773, RZ ;  /* 0x000077730d0d7816 */ /* 0x000fe400000000ff */
[CC--:B0-----:R-:W-:Y:S01]  /*5890*/  IADD3 R10, P6, PT, R3.reuse, R28.reuse, RZ ;  /* 0x0000001c030a7210 */ /* 0x0c1fe20007fde0ff */
[----:B------:R-:W-:Y:S01]  /*58a0*/  IMAD.X R9, R0, 0x1, R31, P5 ;  /* 0x0000000100097824 */ /* 0x000fe200028e061f */
[----:B------:R-:W-:Y:S01]  /*58b0*/  ISETP.LT.AND P5, PT, R2, UR14, !P0 ;  /* 0x0000000e02007c0c */ /* 0x000fe2000c7a1270 */
[----:B------:R-:W-:Y:S01]  /*58c0*/  VIADD R3, R3, UR5 ;  /* 0x0000000503037c36 */ /* 0x000fe20008000000 */
[----:B-1----:R-:W-:Y:S01]  /*58d0*/  PRMT R19, R14, 0x7770, RZ ;  /* 0x000077700e137816 */ /* 0x002fe200000000ff */
[----:B------:R-:W-:Y:S01]  /*58e0*/  IMAD.X R11, R0, 0x1, R29, P6 ;  /* 0x00000001000b7824 */ /* 0x000fe200030e061d */
[----:B------:R-:W-:Y:S01]  /*58f0*/  PRMT R17, R14, 0x7771, RZ ;  /* 0x000077710e117816 */ /* 0x000fe200000000ff */
[----:B------:R0:W-:Y:S01]  /*5900*/  @P2 STG.E.U8 desc[UR8][R6.64], R13 ;  /* 0x0000000d06002986 */ /* 0x0001e2000c101108 */
[----:B------:R-:W-:Y:S01]  /*5910*/  ISETP.GE.AND P2, PT, R4, UR15, PT ;  /* 0x0000000f04007c0c */ /* 0x000fe2000bf46270 */
[C---:B------:R-:W-:Y:S01]  /*5920*/  VIADD R0, R3.reuse, UR5 ;  /* 0x0000000503007c36 */ /* 0x040fe20008000000 */
[----:B------:R-:W-:Y:S01]  /*5930*/  SHF.R.S32.HI R4, RZ, 0x1f, R3 ;  /* 0x0000001fff047819 */ /* 0x000fe20000011403 */
[----:B------:R1:W-:Y:S01]  /*5940*/  @P4 STG.E.U8 desc[UR8][R8.64], R19 ;  /* 0x0000001308004986 */ /* 0x0003e2000c101108 */
[----:B------:R-:W-:-:S02]  /*5950*/  IADD3 R12, P4, PT, R3, R28, RZ ;  /* 0x0000001c030c7210 */ /* 0x000fc40007f9e0ff */
[----:B------:R-:W-:Y:S01]  /*5960*/  SHF.R.S32.HI R18, RZ, 0x1f, R0 ;  /* 0x0000001fff127819 */ /* 0x000fe20000011400 */
[----:B------:R2:W-:Y:S01]  /*5970*/  @P3 STG.E.U8 desc[UR8][R10.64], R17 ;  /* 0x000000110a003986 */ /* 0x0005e2000c101108 */
[----:B------:R-:W-:Y:S02]  /*5980*/  ISETP.LT.AND P0, PT, R5, UR14, !P0 ;  /* 0x0000000e05007c0c */ /* 0x000fe4000c701270 */
[----:B------:R-:W-:Y:S01]  /*5990*/  PRMT R25, R14, 0x7772, RZ ;  /* 0x000077720e197816 */ /* 0x000fe200000000ff */
[----:B0-----:R-:W-:Y:S01]  /*59a0*/  IMAD.X R13, R4, 0x1, R29, P4 ;  /* 0x00000001040d7824 */ /* 0x001fe200020e061d */
[-C--:B------:R-:W-:Y:S01]  /*59b0*/  IADD3 R6, P3, PT, R3, R30.reuse, RZ ;  /* 0x0000001e03067210 */ /* 0x080fe20007f7e0ff */
[----:B------:R-:W-:Y:S01]  /*59c0*/  VIADD R3, R0, UR5 ;  /* 0x0000000500037c36 */ /* 0x000fe20008000000 */
[----:B------:R-:W-:Y:S02]  /*59d0*/  PRMT R23, R14, 0x7773, RZ ;  /* 0x000077730e177816 */ /* 0x000fe400000000ff */
[----:B-1----:R-:W-:Y:S01]  /*59e0*/  PRMT R19, R15, 0x7772, RZ ;  /* 0x000077720f137816 */ /* 0x002fe200000000ff */
[----:B------:R-:W-:Y:S01]  /*59f0*/  IMAD.X R7, R4, 0x1, R31, P3 ;  /* 0x0000000104077824 */ /* 0x000fe200018e061f */
[----:B------:R-:W-:-:S02]  /*5a00*/  IADD3 R8, P3, PT, R0, R30, RZ ;  /* 0x0000001e00087210 */ /* 0x000fc40007f7e0ff */
[----:B--2---:R-:W-:Y:S02]  /*5a10*/  IADD3 R10, P6, PT, R0, R28, RZ ;  /* 0x0000001c000a7210 */ /* 0x004fe40007fde0ff */
[C---:B------:R-:W-:Y:S01]  /*5a20*/  IADD3 R16, P4, PT, R3.reuse, R30, RZ ;  /* 0x0000001e03107210 */ /* 0x040fe20007f9e0ff */
[C---:B------:R-:W-:Y:S01]  /*5a30*/  IMAD.X R9, R18.reuse, 0x1, R31, P3 ;  /* 0x0000000112097824 */ /* 0x040fe200018e061f */
[----:B------:R-:W-:Y:S01]  /*5a40*/  IADD3 R4, P3, PT, R3, R28, RZ ;  /* 0x0000001c03047210 */ /* 0x000fe20007f7e0ff */
[----:B------:R-:W-:Y:S01]  /*5a50*/  IMAD.X R11, R18, 0x1, R29, P6 ;  /* 0x00000001120b7824 */ /* 0x000fe200030e061d */
[----:B------:R-:W-:Y:S01]  /*5a60*/  SHF.R.S32.HI R3, RZ, 0x1f, R3 ;  /* 0x0000001fff037819 */ /* 0x000fe20000011403 */
[----:B------:R0:W-:Y:S01]  /*5a70*/  @P5 STG.E.U8 desc[UR8][R6.64], R25 ;  /* 0x0000001906005986 */ /* 0x0001e2000c101108 */
[C---:B------:R-:W-:Y:S02]  /*5a80*/  ISETP.LT.AND P6, PT, R2.reuse, UR14, !P1 ;  /* 0x0000000e02007c0c */ /* 0x040fe4000cfc1270 */
[----:B------:R-:W-:Y:S01]  /*5a90*/  ISETP.LT.AND P1, PT, R5, UR14, !P1 ;  /* 0x0000000e05007c0c */ /* 0x000fe2000cf21270 */
[----:B------:R-:W-:Y:S01]  /*5aa0*/  IMAD.X R17, R3, 0x1, R31, P4 ;  /* 0x0000000103117824 */ /* 0x000fe200020e061f */
[----:B------:R-:W-:Y:S01]  /*5ab0*/  ISETP.LT.AND P4, PT, R2, UR14, !P2 ;  /* 0x0000000e02007c0c */ /* 0x000fe2000d781270 */
[----:B------:R0:W-:Y:S01]  /*5ac0*/  @P0 STG.E.U8 desc[UR8][R12.64], R23 ;  /* 0x000000170c000986 */ /* 0x0001e2000c101108 */
[----:B------:R-:W-:Y:S01]  /*5ad0*/  ISETP.LT.AND P2, PT, R5, UR14, !P2 ;  /* 0x0000000e05007c0c */ /* 0x000fe2000d741270 */
[----:B------:R-:W-:Y:S01]  /*5ae0*/  IMAD.X R5, R3, 0x1, R29, P3 ;  /* 0x0000000103057824 */ /* 0x000fe200018e061d */
[----:B------:R-:W-:-:S02]  /*5af0*/  PRMT R3, R15, 0x7773, RZ ;  /* 0x000077730f037816 */ /* 0x000fc400000000ff */
[C---:B------:R-:W-:Y:S02]  /*5b00*/  PRMT R21, R15.reuse, 0x7771, RZ ;  /* 0x000077710f157816 */ /* 0x040fe400000000ff */
[----:B------:R-:W-:-:S05]  /*5b10*/  PRMT R15, R15, 0x7770, RZ ;  /* 0x000077700f0f7816 */ /* 0x000fca00000000ff */
[----:B------:R0:W-:Y:S04]  /*5b20*/  @P6 STG.E.U8 desc[UR8][R8.64], R15 ;  /* 0x0000000f08006986 */ /* 0x0001e8000c101108 */
[----:B------:R0:W-:Y:S04]  /*5b30*/  @P1 STG.E.U8 desc[UR8][R10.64], R21 ;  /* 0x000000150a001986 */ /* 0x0001e8000c101108 */
[----:B------:R0:W-:Y:S01]  /*5b40*/  @P4 STG.E.U8 desc[UR8][R16.64], R19 ;  /* 0x0000001310004986 */ /* 0x0001e2000c101108 */
[----:B------:R-:W-:Y:S05]  /*5b50*/  @!P2 EXIT ;  /* 0x000000000000a94d */ /* 0x000fea0003800000 */
[----:B------:R-:W-:Y:S01]  /*5b60*/  STG.E.U8 desc[UR8][R4.64], R3 ;  /* 0x0000000304007986 */ /* 0x000fe2000c101108 */
[----:B------:R-:W-:Y:S05]  /*5b70*/  EXIT ;  /* 0x000000000000794d */ /* 0x000fea0003800000 */
.L_x_3:
[----:B------:R-:W-:-:S00]  /*5b80*/  BRA `(.L_x_3) ;  /* 0xfffffffc00fc7947 */ /* 0x000fc0000383ffff */
[----:B------:R-:W-:-:S00]  /*5b90*/  NOP ;  /* 0x0000000000007918 */ /* 0x000fc00000000000 */
        /* <DEDUP_REMOVED lines=14> */
.L_x_4:


//--------------------- .nv.shared.matmul_kernel  --------------------------
	.section	.nv.shared.matmul_kernel,"aw",@nobits
	.sectionflags	@""
	.align	16
	.zero		1024


//--------------------- .nv.shared.reserved.0     --------------------------
	.section	.nv.shared.reserved.0,"aw",@nobits
	.weak		__nv_reservedSMEM_offset_0_alias
	.size		__nv_reservedSMEM_offset_0_alias, 0, 64
	.other		__nv_reservedSMEM_offset_0_alias,@"STO_CUDA_RESERVED_SHARED STV_DEFAULT"
__nv_reservedSMEM_offset_0_alias:
	.zero		0
	.zero		64


//--------------------- .nv.constant0.matmul_kernel --------------------------
	.section	.nv.constant0.matmul_kernel,"a",@progbits
	.sectionflags	@""
	.align	4
.nv.constant0.matmul_kernel:
	.zero		976


//--------------------- SYMBOLS --------------------------

	.type		.nv.reservedSmem.offset0,@object
	.size		.nv.reservedSmem.offset0,0x4
	.type		.nv.reservedSmem.cap,@object
	.size		.nv.reservedSmem.cap,0x4
